	.target	sm_90a

	.elftype	@"ET_EXEC"


//--------------------- .note.nv.tkinfo           --------------------------
	.section	.note.nv.tkinfo,"",@"SHT_NOTE"
	.sectionflags	@"SHF_NOTE_NV_TKINFO"
	.tkinfo
        /*0018*/ 	.word	0x00000002
        /*0030*/ 	.string	""
        /*0030*/ 	.string	"ptxas"
        /*0030*/ 	.string	"Cuda compilation tools, release 13.0, V13.0.88"
        /*0030*/ 	.string	"Build cuda_13.0.r13.0/compiler.36424714_0"
        /*0030*/ 	.string	"-arch sm_90a -m 64 "



//--------------------- .note.nv.cuinfo           --------------------------
	.section	.note.nv.cuinfo,"",@"SHT_NOTE"
	.sectionflags	@"SHF_NOTE_NV_CUINFO"
        /*0018*/ 	.short	0x0002
        /*001a*/ 	.short	0x005a
        /*001c*/ 	.short	0x0082
	.zero		2


//--------------------- .nv.info                  --------------------------
	.section	.nv.info,"",@"SHT_CUDA_INFO"
	.align	4


	//----- nvinfo : EIATTR_REGCOUNT
	.align		4
        /*0000*/ 	.byte	0x04, 0x2f
        /*0002*/ 	.short	(.L_15 - .L_14)
	.align		4
.L_14:
        /*0004*/ 	.word	index@(_ZN7cutlass13device_kernelINS_4gemm6kernel13GemmUniversalIN4cute5tupleIJiiiiEEENS1_10collective13CollectiveMmaINS1_34MainloopSm90TmaGmmaWarpSpecializedILi4ENS5_IJNS4_1CILi1EEESB_SB_EEENS1_32KernelTmaWarpSpecializedPingpongEEENS5_IJNSA_ILi64EEENSA_ILi128EEENSA_ILi32EEEEEEfNS5_IJlSB_lEEEfSJ_NS4_8TiledMMAINS4_8MMA_AtomIJNS4_4SM904GMMA30MMA_64x128x8_F32TF32TF32_SS_TNILNSN_7ScaleInE1ELSP_1EEEEEENS4_6LayoutISC_NS5_IJNSA_ILi0EEEST_ST_EEEEENS5_IJNS4_10UnderscoreESW_SW_EEEEENS4_13SM90_TMA_LOADENS4_14ComposedLayoutINS4_7SwizzleILi3ELi4ELi3EEENS4_18smem_ptr_flag_bitsILi32EEENSS_INS5_IJNSA_ILi8EEESH_EEENS5_IJSH_SB_EEEEEEEvNS4_8identityESZ_S19_vS1A_EENS_8epilogue10collective6detail29Sm90TmaWarpSpecializedAdapterINS1D_15DefaultEpilogueIfSJ_SJ_NS1C_6thread17LinearCombinationIfLi1EffLNS1H_9ScaleType4KindE0ELNS_15FloatRoundStyleE2EfEENS1_15EpilogueDefaultEEEEEvvEEEEvNT_6ParamsE)
        /*0008*/ 	.word	0x000000a8


	//----- nvinfo : EIATTR_FRAME_SIZE
	.align		4
.L_15:
        /*000c*/ 	.byte	0x04, 0x11
        /*000e*/ 	.short	(.L_17 - .L_16)
	.align		4
.L_16:
        /*0010*/ 	.word	index@(_ZN7cutlass13device_kernelINS_4gemm6kernel13GemmUniversalIN4cute5tupleIJiiiiEEENS1_10collective13CollectiveMmaINS1_34MainloopSm90TmaGmmaWarpSpecializedILi4ENS5_IJNS4_1CILi1EEESB_SB_EEENS1_32KernelTmaWarpSpecializedPingpongEEENS5_IJNSA_ILi64EEENSA_ILi128EEENSA_ILi32EEEEEEfNS5_IJlSB_lEEEfSJ_NS4_8TiledMMAINS4_8MMA_AtomIJNS4_4SM904GMMA30MMA_64x128x8_F32TF32TF32_SS_TNILNSN_7ScaleInE1ELSP_1EEEEEENS4_6LayoutISC_NS5_IJNSA_ILi0EEEST_ST_EEEEENS5_IJNS4_10UnderscoreESW_SW_EEEEENS4_13SM90_TMA_LOADENS4_14ComposedLayoutINS4_7SwizzleILi3ELi4ELi3EEENS4_18smem_ptr_flag_bitsILi32EEENSS_INS5_IJNSA_ILi8EEESH_EEENS5_IJSH_SB_EEEEEEEvNS4_8identityESZ_S19_vS1A_EENS_8epilogue10collective6detail29Sm90TmaWarpSpecializedAdapterINS1D_15DefaultEpilogueIfSJ_SJ_NS1C_6thread17LinearCombinationIfLi1EffLNS1H_9ScaleType4KindE0ELNS_15FloatRoundStyleE2EfEENS1_15EpilogueDefaultEEEEEvvEEEEvNT_6ParamsE)
        /*0014*/ 	.word	0x00000000


	//----- nvinfo : EIATTR_MIN_STACK_SIZE
	.align		4
.L_17:
        /*0018*/ 	.byte	0x04, 0x12
        /*001a*/ 	.short	(.L_19 - .L_18)
	.align		4
.L_18:
        /*001c*/ 	.word	index@(_ZN7cutlass13device_kernelINS_4gemm6kernel13GemmUniversalIN4cute5tupleIJiiiiEEENS1_10collective13CollectiveMmaINS1_34MainloopSm90TmaGmmaWarpSpecializedILi4ENS5_IJNS4_1CILi1EEESB_SB_EEENS1_32KernelTmaWarpSpecializedPingpongEEENS5_IJNSA_ILi64EEENSA_ILi128EEENSA_ILi32EEEEEEfNS5_IJlSB_lEEEfSJ_NS4_8TiledMMAINS4_8MMA_AtomIJNS4_4SM904GMMA30MMA_64x128x8_F32TF32TF32_SS_TNILNSN_7ScaleInE1ELSP_1EEEEEENS4_6LayoutISC_NS5_IJNSA_ILi0EEEST_ST_EEEEENS5_IJNS4_10UnderscoreESW_SW_EEEEENS4_13SM90_TMA_LOADENS4_14ComposedLayoutINS4_7SwizzleILi3ELi4ELi3EEENS4_18smem_ptr_flag_bitsILi32EEENSS_INS5_IJNSA_ILi8EEESH_EEENS5_IJSH_SB_EEEEEEEvNS4_8identityESZ_S19_vS1A_EENS_8epilogue10collective6detail29Sm90TmaWarpSpecializedAdapterINS1D_15DefaultEpilogueIfSJ_SJ_NS1C_6thread17LinearCombinationIfLi1EffLNS1H_9ScaleType4KindE0ELNS_15FloatRoundStyleE2EfEENS1_15EpilogueDefaultEEEEEvvEEEEvNT_6ParamsE)
        /*0020*/ 	.word	0x00000000
.L_19:


//--------------------- .nv.compat                --------------------------
	.section	.nv.compat,"",@"SHT_CUDA_COMPAT_INFO"
	.align	4
        /*0000*/ 	.byte	0x02, 0x09, 0x01, 0x00, 0x02, 0x02, 0x04, 0x00, 0x02, 0x05, 0x05, 0x00, 0x03, 0x07, 0x01, 0x01
        /*0010*/ 	.byte	0x02, 0x03, 0x01, 0x00, 0x02, 0x06, 0x01, 0x00, 0x04, 0x0b, 0x08, 0x00, 0x00, 0x00, 0x00, 0x00
        /*0020*/ 	.byte	0x00, 0x00, 0x00, 0x00


//--------------------- .nv.info._ZN7cutlass13device_kernelINS_4gemm6kernel13GemmUniversalIN4cute5tupleIJiiiiEEENS1_10collective13CollectiveMmaINS1_34MainloopSm90TmaGmmaWarpSpecializedILi4ENS5_IJNS4_1CILi1EEESB_SB_EEENS1_32KernelTmaWarpSpecializedPingpongEEENS5_IJNSA_ILi64EEENSA_ILi128EEENSA_ILi32EEEEEEfNS5_IJlSB_lEEEfSJ_NS4_8TiledMMAINS4_8MMA_AtomIJNS4_4SM904GMMA30MMA_64x128x8_F32TF32TF32_SS_TNILNSN_7ScaleInE1ELSP_1EEEEEENS4_6LayoutISC_NS5_IJNSA_ILi0EEEST_ST_EEEEENS5_IJNS4_10UnderscoreESW_SW_EEEEENS4_13SM90_TMA_LOADENS4_14ComposedLayoutINS4_7SwizzleILi3ELi4ELi3EEENS4_18smem_ptr_flag_bitsILi32EEENSS_INS5_IJNSA_ILi8EEESH_EEENS5_IJSH_SB_EEEEEEEvNS4_8identityESZ_S19_vS1A_EENS_8epilogue10collective6detail29Sm90TmaWarpSpecializedAdapterINS1D_15DefaultEpilogueIfSJ_SJ_NS1C_6thread17LinearCombinationIfLi1EffLNS1H_9ScaleType4KindE0ELNS_15FloatRoundStyleE2EfEENS1_15EpilogueDefaultEEEEEvvEEEEvNT_6ParamsE --------------------------
	.section	.nv.info._ZN7cutlass13device_kernelINS_4gemm6kernel13GemmUniversalIN4cute5tupleIJiiiiEEENS1_10collective13CollectiveMmaINS1_34MainloopSm90TmaGmmaWarpSpecializedILi4ENS5_IJNS4_1CILi1EEESB_SB_EEENS1_32KernelTmaWarpSpecializedPingpongEEENS5_IJNSA_ILi64EEENSA_ILi128EEENSA_ILi32EEEEEEfNS5_IJlSB_lEEEfSJ_NS4_8TiledMMAINS4_8MMA_AtomIJNS4_4SM904GMMA30MMA_64x128x8_F32TF32TF32_SS_TNILNSN_7ScaleInE1ELSP_1EEEEEENS4_6LayoutISC_NS5_IJNSA_ILi0EEEST_ST_EEEEENS5_IJNS4_10UnderscoreESW_SW_EEEEENS4_13SM90_TMA_LOADENS4_14ComposedLayoutINS4_7SwizzleILi3ELi4ELi3EEENS4_18smem_ptr_flag_bitsILi32EEENSS_INS5_IJNSA_ILi8EEESH_EEENS5_IJSH_SB_EEEEEEEvNS4_8identityESZ_S19_vS1A_EENS_8epilogue10collective6detail29Sm90TmaWarpSpecializedAdapterINS1D_15DefaultEpilogueIfSJ_SJ_NS1C_6thread17LinearCombinationIfLi1EffLNS1H_9ScaleType4KindE0ELNS_15FloatRoundStyleE2EfEENS1_15EpilogueDefaultEEEEEvvEEEEvNT_6ParamsE,"",@"SHT_CUDA_INFO"
	.sectionflags	@""
	.align	4


	//----- nvinfo : EIATTR_CUDA_API_VERSION
	.align		4
        /*0000*/ 	.byte	0x04, 0x37
        /*0002*/ 	.short	(.L_21 - .L_20)
.L_20:
        /*0004*/ 	.word	0x00000082


	//----- nvinfo : EIATTR_KPARAM_INFO
	.align		4
.L_21:
        /*0008*/ 	.byte	0x04, 0x17
        /*000a*/ 	.short	(.L_23 - .L_22)
.L_22:
        /*000c*/ 	.word	0x00000000
        /*0010*/ 	.short	0x0000
        /*0012*/ 	.short	0x0070
        /*0014*/ 	.byte	0x00, 0xf0, 0x01, 0x10


	//----- nvinfo : EIATTR_SPARSE_MMA_MASK
	.align		4
.L_23:
        /*0018*/ 	.byte	0x03, 0x50
        /*001a*/ 	.short	0x0000


	//----- nvinfo : EIATTR_MAXREG_COUNT
	.align		4
        /*001c*/ 	.byte	0x03, 0x1b
        /*001e*/ 	.short	0x00a8


	//----- nvinfo : EIATTR_NUM_BARRIERS
	.align		4
        /*0020*/ 	.byte	0x02, 0x4c
        /*0022*/ 	.byte	0x01
	.zero		1


	//----- nvinfo : EIATTR_EXTERNS
	.align		4
        /*0024*/ 	.byte	0x04, 0x0f
        /*0026*/ 	.short	(.L_25 - .L_24)


	//   ....[0]....
	.align		4
.L_24:
        /*0028*/ 	.word	index@(__assertfail)


	//----- nvinfo : EIATTR_MERCURY_ISA_VERSION
	.align		4
.L_25:
        /*002c*/ 	.byte	0x03, 0x5f
        /*002e*/ 	.short	0x0101


	//----- nvinfo : EIATTR_INT_WARP_WIDE_INSTR_OFFSETS
	.align		4
        /*0030*/ 	.byte	0x04, 0x31
        /*0032*/ 	.short	(.L_27 - .L_26)


	//   ....[0]....
.L_26:
        /*0034*/ 	.word	0x00000470


	//   ....[1]....
        /*0038*/ 	.word	0x00000490


	//   ....[2]....
        /*003c*/ 	.word	0x00000510


	//   ....[3]....
        /*0040*/ 	.word	0x00000520


	//   ....[4]....
        /*0044*/ 	.word	0x00000530


	//   ....[5]....
        /*0048*/ 	.word	0x00000550


	//   ....[6]....
        /*004c*/ 	.word	0x000005b0


	//   ....[7]....
        /*0050*/ 	.word	0x000005d0


	//----- nvinfo : EIATTR_COOP_GROUP_MASK_REGIDS
	.align		4
.L_27:
        /*0054*/ 	.byte	0x04, 0x29
        /*0056*/ 	.short	(.L_29 - .L_28)


	//   ....[0]....
.L_28:
        /*0058*/ 	.word	0xffffffff


	//   ....[1]....
        /*005c*/ 	.word	0xffffffff


	//   ....[2]....
        /*0060*/ 	.word	0xffffffff


	//   ....[3]....
        /*0064*/ 	.word	0xffffffff


	//   ....[4]....
        /*0068*/ 	.word	0xffffffff


	//   ....[5]....
        /*006c*/ 	.word	0xffffffff


	//----- nvinfo : EIATTR_COOP_GROUP_INSTR_OFFSETS
	.align		4
.L_29:
        /*0070*/ 	.byte	0x04, 0x28
        /*0072*/ 	.short	(.L_31 - .L_30)


	//   ....[0]....
.L_30:
        /*0074*/ 	.word	0x00000050


	//   ....[1]....
        /*0078*/ 	.word	0x00000080


	//   ....[2]....
        /*007c*/ 	.word	0x00000180


	//   ....[3]....
        /*0080*/ 	.word	0x00000390


	//   ....[4]....
        /*0084*/ 	.word	0x000003d0


	//   ....[5]....
        /*0088*/ 	.word	0x00000410


	//----- nvinfo : EIATTR_REG_RECONFIG
	.align		4
.L_31:
        /*008c*/ 	.byte	0x01, 0x54
	.zero		2


	//----- nvinfo : EIATTR_SYSCALL_OFFSETS
	.align		4
        /*0090*/ 	.byte	0x04, 0x46
        /*0092*/ 	.short	(.L_33 - .L_32)


	//   ....[0]....
.L_32:
        /*0094*/ 	.word	0x00001770


	//----- nvinfo : EIATTR_MBARRIER_INSTR_OFFSETS
	.align		4
.L_33:
        /*0098*/ 	.byte	0x04, 0x39
        /*009a*/ 	.short	(.L_35 - .L_34)


	//   ....[0]....
.L_34:
        /*009c*/ 	.word	0x00000300
        /*00a0*/ 	.word	0x000000ff
        /*00a4*/ 	.word	0x00000000
        /*00a8*/ 	.short	0x0100
        /*00aa*/ 	.byte	0x09
	.zero		1


	//   ....[1]....
        /*00ac*/ 	.word	0x00000310
        /*00b0*/ 	.word	0x000000ff
        /*00b4*/ 	.word	0x00000020
        /*00b8*/ 	.short	0x0100
        /*00ba*/ 	.byte	0x09
	.zero		1


	//   ....[2]....
        /*00bc*/ 	.word	0x00000320
        /*00c0*/ 	.word	0x000000ff
        /*00c4*/ 	.word	0x00000008
        /*00c8*/ 	.short	0x0100
        /*00ca*/ 	.byte	0x09
	.zero		1


	//   ....[3]....
        /*00cc*/ 	.word	0x00000330
        /*00d0*/ 	.word	0x000000ff
        /*00d4*/ 	.word	0x00000028
        /*00d8*/ 	.short	0x0100
        /*00da*/ 	.byte	0x09
	.zero		1


	//   ....[4]....
        /*00dc*/ 	.word	0x00000340
        /*00e0*/ 	.word	0x000000ff
        /*00e4*/ 	.word	0x00000010
        /*00e8*/ 	.short	0x0100
        /*00ea*/ 	.byte	0x09
	.zero		1


	//   ....[5]....
        /*00ec*/ 	.word	0x00000350
        /*00f0*/ 	.word	0x000000ff
        /*00f4*/ 	.word	0x00000030
        /*00f8*/ 	.short	0x0100
        /*00fa*/ 	.byte	0x09
	.zero		1


	//   ....[6]....
        /*00fc*/ 	.word	0x00000360
        /*0100*/ 	.word	0x000000ff
        /*0104*/ 	.word	0x00000018
        /*0108*/ 	.short	0x0100
        /*010a*/ 	.byte	0x09
	.zero		1


	//   ....[7]....
        /*010c*/ 	.word	0x00000370
        /*0110*/ 	.word	0x000000ff
        /*0114*/ 	.word	0x00000038
        /*0118*/ 	.short	0x0100
        /*011a*/ 	.byte	0x09
	.zero		1


	//   ....[8]....
        /*011c*/ 	.word	0x000005f0
        /*0120*/ 	.word	0x000000ff
        /*0124*/ 	.word	0x00000070
        /*0128*/ 	.short	0x0100
        /*012a*/ 	.byte	0x09
	.zero		1


	//   ....[9]....
        /*012c*/ 	.word	0x00000600
        /*0130*/ 	.word	0x000000ff
        /*0134*/ 	.word	0x00000078
        /*0138*/ 	.short	0x0100
        /*013a*/ 	.byte	0x09
	.zero		1


	//   ....[10]....
        /*013c*/ 	.word	0x00000640
        /*0140*/ 	.word	0x000000ff
        /*0144*/ 	.word	0x00000050
        /*0148*/ 	.short	0x0100
        /*014a*/ 	.byte	0x0a
	.zero		1


	//   ....[11]....
        /*014c*/ 	.word	0x00000660
        /*0150*/ 	.word	0x000000ff
        /*0154*/ 	.word	0x00000058
        /*0158*/ 	.short	0x0100
        /*015a*/ 	.byte	0x0a
	.zero		1


	//   ....[12]....
        /*015c*/ 	.word	0x00000670
        /*0160*/ 	.word	0x000000ff
        /*0164*/ 	.word	0x00000060
        /*0168*/ 	.short	0x0100
        /*016a*/ 	.byte	0x0a
	.zero		1


	//   ....[13]....
        /*016c*/ 	.word	0x00000680
        /*0170*/ 	.word	0x000000ff
        /*0174*/ 	.word	0x00000068
        /*0178*/ 	.short	0x0100
        /*017a*/ 	.byte	0x0a
	.zero		1


	//   ....[14]....
        /*017c*/ 	.word	0x00001630
        /*0180*/ 	.word	0x0000005f
        /*0184*/ 	.word	0xfffffff8
        /*0188*/ 	.short	0x010a
        /*018a*/ 	.byte	0x3f
	.zero		1


	//   ....[15]....
        /*018c*/ 	.word	0x00001800
        /*0190*/ 	.word	0x00000003
        /*0194*/ 	.word	0x00000000
        /*0198*/ 	.short	0x010a
        /*019a*/ 	.byte	0x3f
	.zero		1


	//   ....[16]....
        /*019c*/ 	.word	0x00001860
        /*01a0*/ 	.word	0x00000003
        /*01a4*/ 	.word	0x00000000
        /*01a8*/ 	.short	0x010a
        /*01aa*/ 	.byte	0x3f
	.zero		1


	//   ....[17]....
        /*01ac*/ 	.word	0x00001bc0
        /*01b0*/ 	.word	0x000000ff
        /*01b4*/ 	.word	0x00000000
        /*01b8*/ 	.short	0x010a
        /*01ba*/ 	.byte	0x04
	.zero		1


	//   ....[18]....
        /*01bc*/ 	.word	0x00001c00
        /*01c0*/ 	.word	0x000000ff
        /*01c4*/ 	.word	0x00000000
        /*01c8*/ 	.short	0x010a
        /*01ca*/ 	.byte	0x04
	.zero		1


	//   ....[19]....
        /*01cc*/ 	.word	0x00001e70
        /*01d0*/ 	.word	0x000000ff
        /*01d4*/ 	.word	0x00000000
        /*01d8*/ 	.short	0x0101
        /*01da*/ 	.byte	0x04
	.zero		1


	//   ....[20]....
        /*01dc*/ 	.word	0x00001f60
        /*01e0*/ 	.word	0x00000063
        /*01e4*/ 	.word	0x00000000
        /*01e8*/ 	.short	0x0101
        /*01ea*/ 	.byte	0x32
	.zero		1


	//   ....[21]....
        /*01ec*/ 	.word	0x00002020
        /*01f0*/ 	.word	0x000000ff
        /*01f4*/ 	.word	0x00000000
        /*01f8*/ 	.short	0x0101
        /*01fa*/ 	.byte	0x04
	.zero		1


	//   ....[22]....
        /*01fc*/ 	.word	0x00002070
        /*0200*/ 	.word	0x0000005f
        /*0204*/ 	.word	0x00000008
        /*0208*/ 	.short	0x010a
        /*020a*/ 	.byte	0x3f
	.zero		1


	//   ....[23]....
        /*020c*/ 	.word	0x00005530
        /*0210*/ 	.word	0x00000060
        /*0214*/ 	.word	0x00000000
        /*0218*/ 	.short	0x0101
        /*021a*/ 	.byte	0x32
	.zero		1


	//   ....[24]....
        /*021c*/ 	.word	0x00005f40
        /*0220*/ 	.word	0x00000007
        /*0224*/ 	.word	0x00000020
        /*0228*/ 	.short	0x010a
        /*022a*/ 	.byte	0x3f
	.zero		1


	//   ....[25]....
        /*022c*/ 	.word	0x000062e0
        /*0230*/ 	.word	0x00000003
        /*0234*/ 	.word	0x00000078
        /*0238*/ 	.short	0x0101
        /*023a*/ 	.byte	0x3f
	.zero		1


	//   ....[26]....
        /*023c*/ 	.word	0x00006a50
        /*0240*/ 	.word	0x00000007
        /*0244*/ 	.word	0x00000000
        /*0248*/ 	.short	0x010a
        /*024a*/ 	.byte	0x3f
	.zero		1


	//   ....[27]....
        /*024c*/ 	.word	0x00006ad0
        /*0250*/ 	.word	0x00000009
        /*0254*/ 	.word	0x00000000
        /*0258*/ 	.short	0x010a
        /*025a*/ 	.byte	0x3f
	.zero		1


	//   ....[28]....
        /*025c*/ 	.word	0x00006b60
        /*0260*/ 	.word	0x00000006
        /*0264*/ 	.word	0x00000000
        /*0268*/ 	.short	0x010a
        /*026a*/ 	.byte	0x3f
	.zero		1


	//   ....[29]....
        /*026c*/ 	.word	0x00006bf0
        /*0270*/ 	.word	0x00000003
        /*0274*/ 	.word	0x00000000
        /*0278*/ 	.short	0x010a
        /*027a*/ 	.byte	0x3f
	.zero		1


	//   ....[30]....
        /*027c*/ 	.word	0x00006c50
        /*0280*/ 	.word	0x0000005f
        /*0284*/ 	.word	0xfffffff8
        /*0288*/ 	.short	0x010a
        /*028a*/ 	.byte	0x3f
	.zero		1


	//   ....[31]....
        /*028c*/ 	.word	0x00006ca0
        /*0290*/ 	.word	0x00000003
        /*0294*/ 	.word	0x00000000
        /*0298*/ 	.short	0x010a
        /*029a*/ 	.byte	0x3f
	.zero		1


	//   ....[32]....
        /*029c*/ 	.word	0x00006d00
        /*02a0*/ 	.word	0x00000004
        /*02a4*/ 	.word	0x00000000
        /*02a8*/ 	.short	0x010a
        /*02aa*/ 	.byte	0x3f
	.zero		1


	//   ....[33]....
        /*02ac*/ 	.word	0x00006d50
        /*02b0*/ 	.word	0x0000005f
        /*02b4*/ 	.word	0x00000008
        /*02b8*/ 	.short	0x010a
        /*02ba*/ 	.byte	0x3f
	.zero		1


	//   ....[34]....
        /*02bc*/ 	.word	0x00006e20
        /*02c0*/ 	.word	0x00000007
        /*02c4*/ 	.word	0x00000020
        /*02c8*/ 	.short	0x010a
        /*02ca*/ 	.byte	0x3f
	.zero		1


	//   ....[35]....
        /*02cc*/ 	.word	0x00006ef0
        /*02d0*/ 	.word	0x00000007
        /*02d4*/ 	.word	0x00000000
        /*02d8*/ 	.short	0x010a
        /*02da*/ 	.byte	0x3f
	.zero		1


	//   ....[36]....
        /*02dc*/ 	.word	0x00006f40
        /*02e0*/ 	.word	0x00000009
        /*02e4*/ 	.word	0x00000000
        /*02e8*/ 	.short	0x010a
        /*02ea*/ 	.byte	0x3f
	.zero		1


	//   ....[37]....
        /*02ec*/ 	.word	0x00006f90
        /*02f0*/ 	.word	0x00000006
        /*02f4*/ 	.word	0x00000000
        /*02f8*/ 	.short	0x010a
        /*02fa*/ 	.byte	0x3f
	.zero		1


	//----- nvinfo : EIATTR_NUM_MBARRIERS
	.align		4
.L_35:
        /*02fc*/ 	.byte	0x03, 0x38
        /*02fe*/ 	.short	0x000e


	//----- nvinfo : EIATTR_EXIT_INSTR_OFFSETS
	.align		4
        /*0300*/ 	.byte	0x04, 0x1c
        /*0302*/ 	.short	(.L_37 - .L_36)


	//   ....[0]....
.L_36:
        /*0304*/ 	.word	0x00001240


	//   ....[1]....
        /*0308*/ 	.word	0x000012a0


	//   ....[2]....
        /*030c*/ 	.word	0x00005c70


	//   ....[3]....
        /*0310*/ 	.word	0x00005ca0


	//   ....[4]....
        /*0314*/ 	.word	0x00006c40


	//----- nvinfo : EIATTR_MAX_THREADS
	.align		4
.L_37:
        /*0318*/ 	.byte	0x04, 0x05
        /*031a*/ 	.short	(.L_39 - .L_38)
.L_38:
        /*031c*/ 	.word	0x00000180
        /*0320*/ 	.word	0x00000001
        /*0324*/ 	.word	0x00000001


	//----- nvinfo : EIATTR_CRS_STACK_SIZE
	.align		4
.L_39:
        /*0328*/ 	.byte	0x04, 0x1e
        /*032a*/ 	.short	(.L_41 - .L_40)
.L_40:
        /*032c*/ 	.word	0x00000000


	//----- nvinfo : EIATTR_CBANK_PARAM_SIZE
	.align		4
.L_41:
        /*0330*/ 	.byte	0x03, 0x19
        /*0332*/ 	.short	0x0470


	//----- nvinfo : EIATTR_PARAM_CBANK
	.align		4
        /*0334*/ 	.byte	0x04, 0x0a
        /*0336*/ 	.short	(.L_43 - .L_42)
	.align		4
.L_42:
        /*0338*/ 	.word	index@(.nv.constant0._ZN7cutlass13device_kernelINS_4gemm6kernel13GemmUniversalIN4cute5tupleIJiiiiEEENS1_10collective13CollectiveMmaINS1_34MainloopSm90TmaGmmaWarpSpecializedILi4ENS5_IJNS4_1CILi1EEESB_SB_EEENS1_32KernelTmaWarpSpecializedPingpongEEENS5_IJNSA_ILi64EEENSA_ILi128EEENSA_ILi32EEEEEEfNS5_IJlSB_lEEEfSJ_NS4_8TiledMMAINS4_8MMA_AtomIJNS4_4SM904GMMA30MMA_64x128x8_F32TF32TF32_SS_TNILNSN_7ScaleInE1ELSP_1EEEEEENS4_6LayoutISC_NS5_IJNSA_ILi0EEEST_ST_EEEEENS5_IJNS4_10UnderscoreESW_SW_EEEEENS4_13SM90_TMA_LOADENS4_14ComposedLayoutINS4_7SwizzleILi3ELi4ELi3EEENS4_18smem_ptr_flag_bitsILi32EEENSS_INS5_IJNSA_ILi8EEESH_EEENS5_IJSH_SB_EEEEEEEvNS4_8identityESZ_S19_vS1A_EENS_8epilogue10collective6detail29Sm90TmaWarpSpecializedAdapterINS1D_15DefaultEpilogueIfSJ_SJ_NS1C_6thread17LinearCombinationIfLi1EffLNS1H_9ScaleType4KindE0ELNS_15FloatRoundStyleE2EfEENS1_15EpilogueDefaultEEEEEvvEEEEvNT_6ParamsE)
        /*033c*/ 	.short	0x0210
        /*033e*/ 	.short	0x0470


	//----- nvinfo : EIATTR_SW_WAR
	.align		4
.L_43:
        /*0340*/ 	.byte	0x04, 0x36
        /*0342*/ 	.short	(.L_45 - .L_44)
.L_44:
        /*0344*/ 	.word	0x00000008
.L_45:


//--------------------- .nv.callgraph             --------------------------
	.section	.nv.callgraph,"",@"SHT_CUDA_CALLGRAPH"
	.align	4
	.sectionentsize	8
	.align		4
        /*0000*/ 	.word	0x00000000
	.align		4
        /*0004*/ 	.word	0xffffffff
	.align		4
        /*0008*/ 	.word	index@(_ZN7cutlass13device_kernelINS_4gemm6kernel13GemmUniversalIN4cute5tupleIJiiiiEEENS1_10collective13CollectiveMmaINS1_34MainloopSm90TmaGmmaWarpSpecializedILi4ENS5_IJNS4_1CILi1EEESB_SB_EEENS1_32KernelTmaWarpSpecializedPingpongEEENS5_IJNSA_ILi64EEENSA_ILi128EEENSA_ILi32EEEEEEfNS5_IJlSB_lEEEfSJ_NS4_8TiledMMAINS4_8MMA_AtomIJNS4_4SM904GMMA30MMA_64x128x8_F32TF32TF32_SS_TNILNSN_7ScaleInE1ELSP_1EEEEEENS4_6LayoutISC_NS5_IJNSA_ILi0EEEST_ST_EEEEENS5_IJNS4_10UnderscoreESW_SW_EEEEENS4_13SM90_TMA_LOADENS4_14ComposedLayoutINS4_7SwizzleILi3ELi4ELi3EEENS4_18smem_ptr_flag_bitsILi32EEENSS_INS5_IJNSA_ILi8EEESH_EEENS5_IJSH_SB_EEEEEEEvNS4_8identityESZ_S19_vS1A_EENS_8epilogue10collective6detail29Sm90TmaWarpSpecializedAdapterINS1D_15DefaultEpilogueIfSJ_SJ_NS1C_6thread17LinearCombinationIfLi1EffLNS1H_9ScaleType4KindE0ELNS_15FloatRoundStyleE2EfEENS1_15EpilogueDefaultEEEEEvvEEEEvNT_6ParamsE)
	.align		4
        /*000c*/ 	.word	index@(__assertfail)
	.align		4
        /*0010*/ 	.word	0x00000000
	.align		4
        /*0014*/ 	.word	0xfffffffe
	.align		4
        /*0018*/ 	.word	0x00000000
	.align		4
        /*001c*/ 	.word	0xfffffffd
	.align		4
        /*0020*/ 	.word	0x00000000
	.align		4
        /*0024*/ 	.word	0xfffffffc


//--------------------- .nv.constant4             --------------------------
	.section	.nv.constant4,"a",@progbits
	.align	8
	.align		8
.nv.constant4:
        /*0000*/ 	.dword	__assertfail
	.align		8
        /*0008*/ 	.dword	__unnamed_1
	.align		8
        /*0010*/ 	.dword	_ZN40_INTERNAL_b28e23b0_4_k_cu_b1fa9e2c_173624cuda3std3__45__cpo5beginE
	.align		8
        /*0018*/ 	.dword	_ZN40_INTERNAL_b28e23b0_4_k_cu_b1fa9e2c_173624cuda3std3__45__cpo3endE
	.align		8
        /*0020*/ 	.dword	_ZN40_INTERNAL_b28e23b0_4_k_cu_b1fa9e2c_173624cuda3std3__45__cpo6cbeginE
	.align		8
        /*0028*/ 	.dword	_ZN40_INTERNAL_b28e23b0_4_k_cu_b1fa9e2c_173624cuda3std3__45__cpo4cendE
	.align		8
        /*0030*/ 	.dword	_ZN40_INTERNAL_b28e23b0_4_k_cu_b1fa9e2c_173624cuda3std3__442_GLOBAL__N__b28e23b0_4_k_cu_b1fa9e2c_173626ignoreE
	.align		8
        /*0038*/ 	.dword	_ZN40_INTERNAL_b28e23b0_4_k_cu_b1fa9e2c_173624cuda3std3__419piecewise_constructE
	.align		8
        /*0040*/ 	.dword	_ZN40_INTERNAL_b28e23b0_4_k_cu_b1fa9e2c_173624cuda3std3__48in_placeE
	.align		8
        /*0048*/ 	.dword	_ZN40_INTERNAL_b28e23b0_4_k_cu_b1fa9e2c_173624cuda3std6ranges3__45__cpo4swapE
	.align		8
        /*0050*/ 	.dword	_ZN40_INTERNAL_b28e23b0_4_k_cu_b1fa9e2c_173624cuda3std6ranges3__45__cpo9iter_moveE
	.align		8
        /*0058*/ 	.dword	_ZN40_INTERNAL_b28e23b0_4_k_cu_b1fa9e2c_173624cute7productE
	.align		8
        /*0060*/ 	.dword	_ZN40_INTERNAL_b28e23b0_4_k_cu_b1fa9e2c_173624cute1_E
	.align		8
        /*0068*/ 	.dword	$str$22
	.align		8
        /*0070*/ 	.dword	$str$23


//--------------------- .text._ZN7cutlass13device_kernelINS_4gemm6kernel13GemmUniversalIN4cute5tupleIJiiiiEEENS1_10collective13CollectiveMmaINS1_34MainloopSm90TmaGmmaWarpSpecializedILi4ENS5_IJNS4_1CILi1EEESB_SB_EEENS1_32KernelTmaWarpSpecializedPingpongEEENS5_IJNSA_ILi64EEENSA_ILi128EEENSA_ILi32EEEEEEfNS5_IJlSB_lEEEfSJ_NS4_8TiledMMAINS4_8MMA_AtomIJNS4_4SM904GMMA30MMA_64x128x8_F32TF32TF32_SS_TNILNSN_7ScaleInE1ELSP_1EEEEEENS4_6LayoutISC_NS5_IJNSA_ILi0EEEST_ST_EEEEENS5_IJNS4_10UnderscoreESW_SW_EEEEENS4_13SM90_TMA_LOADENS4_14ComposedLayoutINS4_7SwizzleILi3ELi4ELi3EEENS4_18smem_ptr_flag_bitsILi32EEENSS_INS5_IJNSA_ILi8EEESH_EEENS5_IJSH_SB_EEEEEEEvNS4_8identityESZ_S19_vS1A_EENS_8epilogue10collective6detail29Sm90TmaWarpSpecializedAdapterINS1D_15DefaultEpilogueIfSJ_SJ_NS1C_6thread17LinearCombinationIfLi1EffLNS1H_9ScaleType4KindE0ELNS_15FloatRoundStyleE2EfEENS1_15EpilogueDefaultEEEEEvvEEEEvNT_6ParamsE --------------------------
	.section	.text._ZN7cutlass13device_kernelINS_4gemm6kernel13GemmUniversalIN4cute5tupleIJiiiiEEENS1_10collective13CollectiveMmaINS1_34MainloopSm90TmaGmmaWarpSpecializedILi4ENS5_IJNS4_1CILi1EEESB_SB_EEENS1_32KernelTmaWarpSpecializedPingpongEEENS5_IJNSA_ILi64EEENSA_ILi128EEENSA_ILi32EEEEEEfNS5_IJlSB_lEEEfSJ_NS4_8TiledMMAINS4_8MMA_AtomIJNS4_4SM904GMMA30MMA_64x128x8_F32TF32TF32_SS_TNILNSN_7ScaleInE1ELSP_1EEEEEENS4_6LayoutISC_NS5_IJNSA_ILi0EEEST_ST_EEEEENS5_IJNS4_10UnderscoreESW_SW_EEEEENS4_13SM90_TMA_LOADENS4_14ComposedLayoutINS4_7SwizzleILi3ELi4ELi3EEENS4_18smem_ptr_flag_bitsILi32EEENSS_INS5_IJNSA_ILi8EEESH_EEENS5_IJSH_SB_EEEEEEEvNS4_8identityESZ_S19_vS1A_EENS_8epilogue10collective6detail29Sm90TmaWarpSpecializedAdapterINS1D_15DefaultEpilogueIfSJ_SJ_NS1C_6thread17LinearCombinationIfLi1EffLNS1H_9ScaleType4KindE0ELNS_15FloatRoundStyleE2EfEENS1_15EpilogueDefaultEEEEEvvEEEEvNT_6ParamsE,"ax",@progbits
	.align	128
.text._ZN7cutlass13device_kernelINS_4gemm6kernel13GemmUniversalIN4cute5tupleIJiiiiEEENS1_10collective13CollectiveMmaINS1_34MainloopSm90TmaGmmaWarpSpecializedILi4ENS5_IJNS4_1CILi1EEESB_SB_EEENS1_32KernelTmaWarpSpecializedPingpongEEENS5_IJNSA_ILi64EEENSA_ILi128EEENSA_ILi32EEEEEEfNS5_IJlSB_lEEEfSJ_NS4_8TiledMMAINS4_8MMA_AtomIJNS4_4SM904GMMA30MMA_64x128x8_F32TF32TF32_SS_TNILNSN_7ScaleInE1ELSP_1EEEEEENS4_6LayoutISC_NS5_IJNSA_ILi0EEEST_ST_EEEEENS5_IJNS4_10UnderscoreESW_SW_EEEEENS4_13SM90_TMA_LOADENS4_14ComposedLayoutINS4_7SwizzleILi3ELi4ELi3EEENS4_18smem_ptr_flag_bitsILi32EEENSS_INS5_IJNSA_ILi8EEESH_EEENS5_IJSH_SB_EEEEEEEvNS4_8identityESZ_S19_vS1A_EENS_8epilogue10collective6detail29Sm90TmaWarpSpecializedAdapterINS1D_15DefaultEpilogueIfSJ_SJ_NS1C_6thread17LinearCombinationIfLi1EffLNS1H_9ScaleType4KindE0ELNS_15FloatRoundStyleE2EfEENS1_15EpilogueDefaultEEEEEvvEEEEvNT_6ParamsE:
        .type           _ZN7cutlass13device_kernelINS_4gemm6kernel13GemmUniversalIN4cute5tupleIJiiiiEEENS1_10collective13CollectiveMmaINS1_34MainloopSm90TmaGmmaWarpSpecializedILi4ENS5_IJNS4_1CILi1EEESB_SB_EEENS1_32KernelTmaWarpSpecializedPingpongEEENS5_IJNSA_ILi64EEENSA_ILi128EEENSA_ILi32EEEEEEfNS5_IJlSB_lEEEfSJ_NS4_8TiledMMAINS4_8MMA_AtomIJNS4_4SM904GMMA30MMA_64x128x8_F32TF32TF32_SS_TNILNSN_7ScaleInE1ELSP_1EEEEEENS4_6LayoutISC_NS5_IJNSA_ILi0EEEST_ST_EEEEENS5_IJNS4_10UnderscoreESW_SW_EEEEENS4_13SM90_TMA_LOADENS4_14ComposedLayoutINS4_7SwizzleILi3ELi4ELi3EEENS4_18smem_ptr_flag_bitsILi32EEENSS_INS5_IJNSA_ILi8EEESH_EEENS5_IJSH_SB_EEEEEEEvNS4_8identityESZ_S19_vS1A_EENS_8epilogue10collective6detail29Sm90TmaWarpSpecializedAdapterINS1D_15DefaultEpilogueIfSJ_SJ_NS1C_6thread17LinearCombinationIfLi1EffLNS1H_9ScaleType4KindE0ELNS_15FloatRoundStyleE2EfEENS1_15EpilogueDefaultEEEEEvvEEEEvNT_6ParamsE,@function
        .size           _ZN7cutlass13device_kernelINS_4gemm6kernel13GemmUniversalIN4cute5tupleIJiiiiEEENS1_10collective13CollectiveMmaINS1_34MainloopSm90TmaGmmaWarpSpecializedILi4ENS5_IJNS4_1CILi1EEESB_SB_EEENS1_32KernelTmaWarpSpecializedPingpongEEENS5_IJNSA_ILi64EEENSA_ILi128EEENSA_ILi32EEEEEEfNS5_IJlSB_lEEEfSJ_NS4_8TiledMMAINS4_8MMA_AtomIJNS4_4SM904GMMA30MMA_64x128x8_F32TF32TF32_SS_TNILNSN_7ScaleInE1ELSP_1EEEEEENS4_6LayoutISC_NS5_IJNSA_ILi0EEEST_ST_EEEEENS5_IJNS4_10UnderscoreESW_SW_EEEEENS4_13SM90_TMA_LOADENS4_14ComposedLayoutINS4_7SwizzleILi3ELi4ELi3EEENS4_18smem_ptr_flag_bitsILi32EEENSS_INS5_IJNSA_ILi8EEESH_EEENS5_IJSH_SB_EEEEEEEvNS4_8identityESZ_S19_vS1A_EENS_8epilogue10collective6detail29Sm90TmaWarpSpecializedAdapterINS1D_15DefaultEpilogueIfSJ_SJ_NS1C_6thread17LinearCombinationIfLi1EffLNS1H_9ScaleType4KindE0ELNS_15FloatRoundStyleE2EfEENS1_15EpilogueDefaultEEEEEvvEEEEvNT_6ParamsE,(.L_x_196 - _ZN7cutlass13device_kernelINS_4gemm6kernel13GemmUniversalIN4cute5tupleIJiiiiEEENS1_10collective13CollectiveMmaINS1_34MainloopSm90TmaGmmaWarpSpecializedILi4ENS5_IJNS4_1CILi1EEESB_SB_EEENS1_32KernelTmaWarpSpecializedPingpongEEENS5_IJNSA_ILi64EEENSA_ILi128EEENSA_ILi32EEEEEEfNS5_IJlSB_lEEEfSJ_NS4_8TiledMMAINS4_8MMA_AtomIJNS4_4SM904GMMA30MMA_64x128x8_F32TF32TF32_SS_TNILNSN_7ScaleInE1ELSP_1EEEEEENS4_6LayoutISC_NS5_IJNSA_ILi0EEEST_ST_EEEEENS5_IJNS4_10UnderscoreESW_SW_EEEEENS4_13SM90_TMA_LOADENS4_14ComposedLayoutINS4_7SwizzleILi3ELi4ELi3EEENS4_18smem_ptr_flag_bitsILi32EEENSS_INS5_IJNSA_ILi8EEESH_EEENS5_IJSH_SB_EEEEEEEvNS4_8identityESZ_S19_vS1A_EENS_8epilogue10collective6detail29Sm90TmaWarpSpecializedAdapterINS1D_15DefaultEpilogueIfSJ_SJ_NS1C_6thread17LinearCombinationIfLi1EffLNS1H_9ScaleType4KindE0ELNS_15FloatRoundStyleE2EfEENS1_15EpilogueDefaultEEEEEvvEEEEvNT_6ParamsE)
        .other          _ZN7cutlass13device_kernelINS_4gemm6kernel13GemmUniversalIN4cute5tupleIJiiiiEEENS1_10collective13CollectiveMmaINS1_34MainloopSm90TmaGmmaWarpSpecializedILi4ENS5_IJNS4_1CILi1EEESB_SB_EEENS1_32KernelTmaWarpSpecializedPingpongEEENS5_IJNSA_ILi64EEENSA_ILi128EEENSA_ILi32EEEEEEfNS5_IJlSB_lEEEfSJ_NS4_8TiledMMAINS4_8MMA_AtomIJNS4_4SM904GMMA30MMA_64x128x8_F32TF32TF32_SS_TNILNSN_7ScaleInE1ELSP_1EEEEEENS4_6LayoutISC_NS5_IJNSA_ILi0EEEST_ST_EEEEENS5_IJNS4_10UnderscoreESW_SW_EEEEENS4_13SM90_TMA_LOADENS4_14ComposedLayoutINS4_7SwizzleILi3ELi4ELi3EEENS4_18smem_ptr_flag_bitsILi32EEENSS_INS5_IJNSA_ILi8EEESH_EEENS5_IJSH_SB_EEEEEEEvNS4_8identityESZ_S19_vS1A_EENS_8epilogue10collective6detail29Sm90TmaWarpSpecializedAdapterINS1D_15DefaultEpilogueIfSJ_SJ_NS1C_6thread17LinearCombinationIfLi1EffLNS1H_9ScaleType4KindE0ELNS_15FloatRoundStyleE2EfEENS1_15EpilogueDefaultEEEEEvvEEEEvNT_6ParamsE,@"STO_CUDA_ENTRY STV_DEFAULT"
_ZN7cutlass13device_kernelINS_4gemm6kernel13GemmUniversalIN4cute5tupleIJiiiiEEENS1_10collective13CollectiveMmaINS1_34MainloopSm90TmaGmmaWarpSpecializedILi4ENS5_IJNS4_1CILi1EEESB_SB_EEENS1_32KernelTmaWarpSpecializedPingpongEEENS5_IJNSA_ILi64EEENSA_ILi128EEENSA_ILi32EEEEEEfNS5_IJlSB_lEEEfSJ_NS4_8TiledMMAINS4_8MMA_AtomIJNS4_4SM904GMMA30MMA_64x128x8_F32TF32TF32_SS_TNILNSN_7ScaleInE1ELSP_1EEEEEENS4_6LayoutISC_NS5_IJNSA_ILi0EEEST_ST_EEEEENS5_IJNS4_10UnderscoreESW_SW_EEEEENS4_13SM90_TMA_LOADENS4_14ComposedLayoutINS4_7SwizzleILi3ELi4ELi3EEENS4_18smem_ptr_flag_bitsILi32EEENSS_INS5_IJNSA_ILi8EEESH_EEENS5_IJSH_SB_EEEEEEEvNS4_8identityESZ_S19_vS1A_EENS_8epilogue10collective6detail29Sm90TmaWarpSpecializedAdapterINS1D_15DefaultEpilogueIfSJ_SJ_NS1C_6thread17LinearCombinationIfLi1EffLNS1H_9ScaleType4KindE0ELNS_15FloatRoundStyleE2EfEENS1_15EpilogueDefaultEEEEEvvEEEEvNT_6ParamsE:
[----:B------:R-:W0:Y:S01]  /*0000*/  LDC R1, c[0x0][0x28] ;  /* 0x00000a00ff017b82 */ /* 0x000e220000000800 */
[----:B------:R-:W1:Y:S01]  /*0010*/  S2R R4, SR_TID.X ;  /* 0x0000000000047919 */ /* 0x000e620000002100 */
[----:B------:R-:W-:Y:S01]  /*0020*/  ELECT P0, URZ, PT ;  /* 0x00000000003f782f */ /* 0x000fe20003800000 */
[----:B------:R-:W-:Y:S01]  /*0030*/  BSSY B0, `(.L_x_0) ;  /* 0x0000014000007945 */ /* 0x000fe20003800000 */
[----:B-1----:R-:W-:-:S05]  /*0040*/  SHF.R.U32.HI R0, RZ, 0x5, R4 ;  /* 0x00000005ff007819 */ /* 0x002fca0000011604 */
[----:B------:R-:W1:Y:S02]  /*0050*/  SHFL.IDX PT, R2, R0, RZ, 0x1f ;  /* 0x00001fff00027589 */ /* 0x000e6400000e0000 */
[----:B-1----:R-:W-:Y:S02]  /*0060*/  R2UR UR8, R2 ;  /* 0x00000000020872ca */ /* 0x002fe400000e0000 */
[----:B------:R-:W-:-:S05]  /*0070*/  SHF.R.U32.HI R2, RZ, 0x7, R4 ;  /* 0x00000007ff027819 */ /* 0x000fca0000011604 */
[----:B------:R1:W2:Y:S06]  /*0080*/  SHFL.IDX PT, R3, R2, RZ, 0x1f ;  /* 0x00001fff02037589 */ /* 0x0002ac00000e0000 */
[----:B------:R-:W-:Y:S02]  /*0090*/  USHF.R.S32.HI UR4, URZ, 0x1f, UR8 ;  /* 0x0000001f3f047899 */ /* 0x000fe40008011408 */
[----:B------:R-:W-:Y:S02]  /*00a0*/  ISETP.NE.OR P0, PT, RZ, UR8, !P0 ;  /* 0x00000008ff007c0c */ /* 0x000fe4000c705670 */
[----:B------:R-:W-:-:S04]  /*00b0*/  ULEA.HI UR4, UR4, UR8, URZ, 0x2 ;  /* 0x0000000804047291 */ /* 0x000fc8000f8f103f */
[----:B------:R-:W-:-:S04]  /*00c0*/  ULOP3.LUT UR4, UR4, 0xfffffffc, URZ, 0xc0, !UPT ;  /* 0xfffffffc04047892 */ /* 0x000fc8000f8ec03f */
[----:B------:R-:W-:-:S03]  /*00d0*/  UIADD3 UR8, UR8, -UR4, URZ ;  /* 0x8000000408087290 */ /* 0x000fc6000fffe03f */
[----:B01----:R-:W-:Y:S09]  /*00e0*/  @P0 BRA `(.L_x_1) ;  /* 0x0000000000200947 */ /* 0x003ff20003800000 */
[----:B------:R-:W-:Y:S02]  /*00f0*/  ULDC.64 UR4, c[0x0][0x198] ;  /* 0x0000660000047ab9 */ /* 0x000fe40000000a00 */
[----:B------:R-:W-:Y:S02]  /*0100*/  UIADD3 UR6, UP0, UR4, 0xf0, URZ ;  /* 0x000000f004067890 */ /* 0x000fe4000ff1e03f */
[----:B------:R-:W-:Y:S02]  /*0110*/  UIADD3 UR4, UP1, UR4, 0x1f0, URZ ;  /* 0x000001f004047890 */ /* 0x000fe4000ff3e03f */
[----:B------:R-:W-:Y:S02]  /*0120*/  UIADD3.X UR7, URZ, UR5, URZ, UP0, !UPT ;  /* 0x000000053f077290 */ /* 0x000fe400087fe43f */
[----:B------:R-:W-:-:S07]  /*0130*/  UIADD3.X UR5, URZ, UR5, URZ, UP1, !UPT ;  /* 0x000000053f057290 */ /* 0x000fce0008ffe43f */
[----:B------:R0:W-:Y:S02]  /*0140*/  UTMACCTL.PF [UR6] ;  /* 0x00000000060079b9 */ /* 0x0001e40008040000 */
[----:B------:R0:W-:Y:S02]  /*0150*/  UTMACCTL.PF [UR4] ;  /* 0x00000000040079b9 */ /* 0x0001e40008040000 */
[----:B0-----:R-:W-:Y:S01]  /*0160*/  NOP ;  /* 0x0000000000007918 */ /* 0x001fe20000000000 */
.L_x_1:
[----:B------:R-:W-:Y:S05]  /*0170*/  BSYNC B0 ;  /* 0x0000000000007941 */ /* 0x000fea0003800000 */
.L_x_0:
[----:B------:R-:W0:Y:S01]  /*0180*/  SHFL.IDX PT, R5, R0, RZ, 0x1f ;  /* 0x00001fff00057589 */ /* 0x000e2200000e0000 */
[----:B--2---:R-:W-:Y:S01]  /*0190*/  R2UR UR15, R3 ;  /* 0x00000000030f72ca */ /* 0x004fe200000e0000 */
[----:B------:R-:W-:-:S04]  /*01a0*/  UISETP.NE.AND UP0, UPT, UR8, 0x3, UPT ;  /* 0x000000030800788c */ /* 0x000fc8000bf05270 */
[----:B------:R-:W-:-:S08]  /*01b0*/  UISETP.EQ.OR UP0, UPT, UR8, URZ, !UP0 ;  /* 0x0000003f0800728c */ /* 0x000fd0000c702670 */
[----:B------:R-:W-:Y:S02]  /*01c0*/  UIADD3 UR18, UR15, -0x1, URZ ;  /* 0xffffffff0f127890 */ /* 0x000fe4000fffe03f */
[----:B------:R-:W-:Y:S02]  /*01d0*/  UISETP.EQ.AND UP0, UPT, UR15, URZ, UP0 ;  /* 0x0000003f0f00728c */ /* 0x000fe40008702270 */
[----:B------:R-:W-:Y:S02]  /*01e0*/  UISETP.GE.U32.AND UP1, UPT, UR18, 0x2, UPT ;  /* 0x000000021200788c */ /* 0x000fe4000bf26070 */
[----:B------:R-:W-:Y:S01]  /*01f0*/  USEL UR36, URZ, 0x1, !UP0 ;  /* 0x000000013f247887 */ /* 0x000fe2000c000000 */
[----:B0-----:R-:W-:-:S03]  /*0200*/  ISETP.NE.AND P0, PT, R5, RZ, PT ;  /* 0x000000ff0500720c */ /* 0x001fc60003f05270 */
[----:B------:R-:W-:-:S10]  /*0210*/  USEL UR36, UR36, 0x2, UP1 ;  /* 0x0000000224247887 */ /* 0x000fd40008800000 */
[----:B------:R-:W-:Y:S05]  /*0220*/  @P0 BRA `(.L_x_2) ;  /* 0x0000000000580947 */ /* 0x000fea0003800000 */
[----:B------:R-:W0:Y:S01]  /*0230*/  S2UR UR9, SR_CgaCtaId ;  /* 0x00000000000979c3 */ /* 0x000e220000008800 */
[----:B------:R-:W-:Y:S01]  /*0240*/  UMOV UR4, 0x400 ;  /* 0x0000040000047882 */ /* 0x000fe20000000000 */
[----:B------:R-:W-:Y:S01]  /*0250*/  UMOV UR5, 0x1 ;  /* 0x0000000100057882 */ /* 0x000fe20000000000 */
[----:B------:R-:W-:Y:S01]  /*0260*/  UMOV UR6, 0x80 ;  /* 0x0000008000067882 */ /* 0x000fe20000000000 */
[----:B------:R-:W-:Y:S01]  /*0270*/  ELECT P0, URZ, PT ;  /* 0x00000000003f782f */ /* 0x000fe20003800000 */
[----:B------:R-:W-:-:S04]  /*0280*/  UIADD3 UR6, -UR6, 0x100000, URZ ;  /* 0x0010000006067890 */ /* 0x000fc8000fffe13f */
[----:B------:R-:W-:Y:S02]  /*0290*/  USHF.L.U32 UR7, UR6, 0xb, URZ ;  /* 0x0000000b06077899 */ /* 0x000fe4000800063f */
[----:B------:R-:W-:Y:S02]  /*02a0*/  USHF.L.U32 UR6, UR6, 0x1, URZ ;  /* 0x0000000106067899 */ /* 0x000fe4000800063f */
[----:B0-----:R-:W-:Y:S02]  /*02b0*/  ULEA UR9, UR9, UR4, 0x18 ;  /* 0x0000000409097291 */ /* 0x001fe4000f8ec03f */
[----:B------:R-:W-:-:S04]  /*02c0*/  UIADD3 UR4, -UR5, 0x100000, URZ ;  /* 0x0010000005047890 */ /* 0x000fc8000fffe13f */
[----:B------:R-:W-:Y:S02]  /*02d0*/  USHF.L.U32 UR5, UR4, 0xb, URZ ;  /* 0x0000000b04057899 */ /* 0x000fe4000800063f */
[----:B------:R-:W-:Y:S01]  /*02e0*/  USHF.L.U32 UR4, UR4, 0x1, URZ ;  /* 0x0000000104047899 */ /* 0x000fe2000800063f */
[----:B------:R-:W0:Y:S11]  /*02f0*/  FENCE.VIEW.ASYNC.S ;  /* 0x00000000000073c6 */ /* 0x000e360000000000 */
[----:B0-----:R0:W1:Y:S01]  /*0300*/  SYNCS.EXCH.64 URZ, [UR9], UR4 ;  /* 0x00000004093f75b2 */ /* 0x0010620008000100 */
[----:B------:R0:W2:Y:S01]  /*0310*/  SYNCS.EXCH.64 URZ, [UR9+0x20], UR6 ;  /* 0x00002006093f75b2 */ /* 0x0000a20008000100 */
[----:B------:R0:W3:Y:S01]  /*0320*/  SYNCS.EXCH.64 URZ, [UR9+0x8], UR4 ;  /* 0x00000804093f75b2 */ /* 0x0000e20008000100 */
[----:B------:R0:W4:Y:S01]  /*0330*/  SYNCS.EXCH.64 URZ, [UR9+0x28], UR6 ;  /* 0x00002806093f75b2 */ /* 0x0001220008000100 */
[----:B------:R0:W0:Y:S01]  /*0340*/  SYNCS.EXCH.64 URZ, [UR9+0x10], UR4 ;  /* 0x00001004093f75b2 */ /* 0x0000220008000100 */
[----:B------:R0:W0:Y:S01]  /*0350*/  SYNCS.EXCH.64 URZ, [UR9+0x30], UR6 ;  /* 0x00003006093f75b2 */ /* 0x0000220008000100 */
[----:B------:R0:W0:Y:S01]  /*0360*/  SYNCS.EXCH.64 URZ, [UR9+0x18], UR4 ;  /* 0x00001804093f75b2 */ /* 0x0000220008000100 */
[----:B------:R0:W0:Y:S01]  /*0370*/  SYNCS.EXCH.64 URZ, [UR9+0x38], UR6 ;  /* 0x00003806093f75b2 */ /* 0x0000220008000100 */
[----:B------:R-:W-:Y:S01]  /*0380*/  NOP ;  /* 0x0000000000007918 */ /* 0x000fe20000000000 */
.L_x_2:
[----:B------:R-:W5:Y:S01]  /*0390*/  SHFL.IDX PT, R5, R0, RZ, 0x1f ;  /* 0x00001fff00057589 */ /* 0x000f6200000e0000 */
[----:B------:R-:W-:Y:S01]  /*03a0*/  ELECT P0, URZ, PT ;  /* 0x00000000003f782f */ /* 0x000fe20003800000 */
[----:B------:R-:W-:Y:S01]  /*03b0*/  NOP ;  /* 0x0000000000007918 */ /* 0x000fe20000000000 */
[----:B------:R-:W-:Y:S01]  /*03c0*/  ELECT P1, URZ, PT ;  /* 0x00000000003f782f */ /* 0x000fe20003820000 */
[----:B------:R-:W1:Y:S01]  /*03d0*/  SHFL.IDX PT, R3, R0, RZ, 0x1f ;  /* 0x00001fff00037589 */ /* 0x000e6200000e0000 */
[----:B0-----:R-:W-:Y:S01]  /*03e0*/  UMOV UR4, 0x20 ;  /* 0x0000002000047882 */ /* 0x001fe20000000000 */
[----:B------:R-:W-:Y:S01]  /*03f0*/  UMOV UR12, 0x80 ;  /* 0x00000080000c7882 */ /* 0x000fe20000000000 */
[----:B------:R-:W-:Y:S01]  /*0400*/  NOP ;  /* 0x0000000000007918 */ /* 0x000fe20000000000 */
[----:B------:R0:W0:Y:S01]  /*0410*/  SHFL.IDX PT, R95, R2, RZ, 0x1f ;  /* 0x00001fff025f7589 */ /* 0x00002200000e0000 */
[----:B------:R-:W-:Y:S01]  /*0420*/  ULDC.64 UR54, c[0x0][0x208] ;  /* 0x0000820000367ab9 */ /* 0x000fe20000000a00 */
[----:B-----5:R-:W-:-:S02]  /*0430*/  ISETP.NE.OR P0, PT, R5, RZ, !P0 ;  /* 0x000000ff0500720c */ /* 0x020fc40004705670 */
[----:B-1----:R-:W-:Y:S02]  /*0440*/  ISETP.NE.OR P1, PT, R3, RZ, !P1 ;  /* 0x000000ff0300720c */ /* 0x002fe40004f25670 */
[----:B------:R-:W-:-:S04]  /*0450*/  SHF.R.S32.HI R3, RZ, 0x1f, R4 ;  /* 0x0000001fff037819 */ /* 0x000fc80000011404 */
[----:B------:R-:W-:-:S05]  /*0460*/  LEA.HI R3, R3, R4, RZ, 0x7 ;  /* 0x0000000403037211 */ /* 0x000fca00078f38ff */
[----:B------:R-:W-:Y:S01]  /*0470*/  VOTEU.ALL UP0, P0 ;  /* 0x00000000003f7886 */ /* 0x000fe20000000000 */
[----:B------:R-:W-:Y:S01]  /*0480*/  LOP3.LUT R3, R3, 0xffffff80, RZ, 0xc0, !PT ;  /* 0xffffff8003037812 */ /* 0x000fe200078ec0ff */
[----:B------:R-:W-:-:S03]  /*0490*/  VOTEU.ALL UP1, P1 ;  /* 0x00000000003f7886 */ /* 0x000fc60000820000 */
[----:B------:R-:W1:Y:S01]  /*04a0*/  @!UP0 S2UR UR7, SR_CgaCtaId ;  /* 0x00000000000789c3 */ /* 0x000e620000008800 */
[----:B------:R-:W-:Y:S01]  /*04b0*/  @!UP0 UMOV UR6, 0x400 ;  /* 0x0000040000068882 */ /* 0x000fe20000000000 */
[----:B------:R-:W-:-:S04]  /*04c0*/  @!UP0 UIADD3 UR4, -UR4, 0x100000, URZ ;  /* 0x0010000004048890 */ /* 0x000fc8000fffe13f */
[----:B------:R-:W-:Y:S02]  /*04d0*/  @!UP0 USHF.L.U32 UR5, UR4, 0xb, URZ ;  /* 0x0000000b04058899 */ /* 0x000fe4000800063f */
[----:B------:R-:W-:Y:S01]  /*04e0*/  @!UP0 USHF.L.U32 UR4, UR4, 0x1, URZ ;  /* 0x0000000104048899 */ /* 0x000fe2000800063f */
[----:B------:R-:W-:Y:S01]  /*04f0*/  IMAD.IADD R3, R4, 0x1, -R3 ;  /* 0x0000000104037824 */ /* 0x000fe200078e0a03 */
[----:B------:R-:W-:Y:S01]  /*0500*/  @!UP1 UMOV UR10, 0x400 ;  /* 0x00000400000a9882 */ /* 0x000fe20000000000 */
[----:B------:R-:W-:Y:S01]  /*0510*/  VOTEU.ALL UP2, P1 ;  /* 0x00000000003f7886 */ /* 0x000fe20000840000 */
[----:B------:R-:W-:Y:S01]  /*0520*/  VOTEU.ALL UP3, P1 ;  /* 0x00000000003f7886 */ /* 0x000fe20000860000 */
[----:B------:R-:W-:Y:S01]  /*0530*/  VOTEU.ALL UP4, P1 ;  /* 0x00000000003f7886 */ /* 0x000fe20000880000 */
[----:B------:R-:W5:Y:S01]  /*0540*/  @!UP1 S2UR UR11, SR_CgaCtaId ;  /* 0x00000000000b99c3 */ /* 0x000f620000008800 */
[----:B------:R-:W-:Y:S01]  /*0550*/  VOTEU.ALL UP5, P1 ;  /* 0x00000000003f7886 */ /* 0x000fe200008a0000 */
[----:B------:R-:W-:Y:S01]  /*0560*/  ISETP.NE.AND P1, PT, RZ, UR15, PT ;  /* 0x0000000fff007c0c */ /* 0x000fe2000bf25270 */
[----:B-1----:R-:W-:-:S02]  /*0570*/  @!UP0 ULEA UR9, UR7, UR6, 0x18 ;  /* 0x0000000607098291 */ /* 0x002fc4000f8ec03f */
[----:B------:R-:W-:-:S04]  /*0580*/  @!UP1 UIADD3 UR6, -UR12, 0x100000, URZ ;  /* 0x001000000c069890 */ /* 0x000fc8000fffe13f */
[----:B------:R-:W-:Y:S02]  /*0590*/  @!UP1 USHF.L.U32 UR7, UR6, 0xb, URZ ;  /* 0x0000000b06079899 */ /* 0x000fe4000800063f */
[----:B------:R-:W-:Y:S01]  /*05a0*/  @!UP1 USHF.L.U32 UR6, UR6, 0x1, URZ ;  /* 0x0000000106069899 */ /* 0x000fe2000800063f */
[----:B------:R-:W-:Y:S01]  /*05b0*/  VOTEU.ALL UP0, P0 ;  /* 0x00000000003f7886 */ /* 0x000fe20000000000 */
[----:B-----5:R-:W-:Y:S01]  /*05c0*/  @!UP1 ULEA UR10, UR11, UR10, 0x18 ;  /* 0x0000000a0b0a9291 */ /* 0x020fe2000f8ec03f */
[----:B------:R-:W-:Y:S01]  /*05d0*/  VOTEU.ALL UP1, P0 ;  /* 0x00000000003f7886 */ /* 0x000fe20000020000 */
[----:B------:R-:W1:Y:S02]  /*05e0*/  FENCE.VIEW.ASYNC.S ;  /* 0x00000000000073c6 */ /* 0x000e640000000000 */
[----:B-1----:R-:W2:Y:S02]  /*05f0*/  @!UP0 SYNCS.EXCH.64 URZ, [UR9+0x70], UR4 ;  /* 0x00007004093f85b2 */ /* 0x002ea40008000100 */
[----:B------:R1:W2:Y:S01]  /*0600*/  @!UP1 SYNCS.EXCH.64 URZ, [UR9+0x78], UR4 ;  /* 0x00007804093f95b2 */ /* 0x0002a20008000100 */
[----:B------:R-:W-:Y:S01]  /*0610*/  NOP ;  /* 0x0000000000007918 */ /* 0x000fe20000000000 */
[----:B-1----:R-:W-:-:S02]  /*0620*/  ULDC.64 UR4, c[0x0][0x598] ;  /* 0x0001660000047ab9 */ /* 0x002fc40000000a00 */
[----:B------:R-:W-:Y:S02]  /*0630*/  ISETP.NE.U32.AND P0, PT, RZ, UR4, PT ;  /* 0x00000004ff007c0c */ /* 0x000fe4000bf05070 */
[----:B------:R1:W2:Y:S02]  /*0640*/  @!UP2 SYNCS.EXCH.64 URZ, [UR10+0x50], UR6 ;  /* 0x000050060a3fa5b2 */ /* 0x0002a40008000100 */
[----:B------:R-:W-:Y:S01]  /*0650*/  ISETP.NE.AND.EX P0, PT, RZ, UR5, PT, P0 ;  /* 0x00000005ff007c0c */ /* 0x000fe2000bf05300 */
[----:B------:R1:W2:Y:S01]  /*0660*/  @!UP3 SYNCS.EXCH.64 URZ, [UR10+0x58], UR6 ;  /* 0x000058060a3fb5b2 */ /* 0x0002a20008000100 */
[----:B------:R1:W2:Y:S01]  /*0670*/  @!UP4 SYNCS.EXCH.64 URZ, [UR10+0x60], UR6 ;  /* 0x000060060a3fc5b2 */ /* 0x0002a20008000100 */
[----:B------:R1:W2:Y:S01]  /*0680*/  @!UP5 SYNCS.EXCH.64 URZ, [UR10+0x68], UR6 ;  /* 0x000068060a3fd5b2 */ /* 0x0002a20008000100 */
[----:B------:R-:W-:Y:S01]  /*0690*/  NOP ;  /* 0x0000000000007918 */ /* 0x000fe20000000000 */
[----:B--234-:R-:W-:Y:S08]  /*06a0*/  BAR.SYNC.DEFER_BLOCKING 0x0 ;  /* 0x0000000000007b1d */ /* 0x01cff00000010000 */
[----:B01----:R-:W-:Y:S05]  /*06b0*/  @!P0 BRA `(.L_x_3) ;  /* 0x00000000001c8947 */ /* 0x003fea0003800000 */
[----:B------:R-:W0:Y:S02]  /*06c0*/  LDC.64 R6, c[0x0][0x598] ;  /* 0x00016600ff067b82 */ /* 0x000e240000000a00 */
[----:B0-----:R-:W2:Y:S02]  /*06d0*/  LDG.E.64 R6, desc[UR54][R6.64] ;  /* 0x0000003606067981 */ /* 0x001ea4000c1e1b00 */
[----:B--2---:R-:W-:-:S04]  /*06e0*/  ISETP.NE.U32.AND P0, PT, R6, RZ, PT ;  /* 0x000000ff0600720c */ /* 0x004fc80003f05070 */
[----:B------:R-:W-:-:S13]  /*06f0*/  ISETP.NE.AND.EX P0, PT, R7, RZ, PT, P0 ;  /* 0x000000ff0700720c */ /* 0x000fda0003f05300 */
[----:B------:R-:W-:Y:S05]  /*0700*/  @!P0 BRA `(.L_x_3) ;  /* 0x0000000000088947 */ /* 0x000fea0003800000 */
[----:B------:R1:W5:Y:S01]  /*0710*/  LD.E R22, desc[UR54][R6.64] ;  /* 0x0000003606167980 */ /* 0x000362000c101900 */
[----:B------:R-:W-:Y:S05]  /*0720*/  BRA `(.L_x_4) ;  /* 0x0000000000247947 */ /* 0x000fea0003800000 */
.L_x_3:
[----:B------:R-:W-:Y:S02]  /*0730*/  ULDC.64 UR4, c[0x0][0x588] ;  /* 0x0001620000047ab9 */ /* 0x000fe40000000a00 */
[----:B------:R-:W-:-:S04]  /*0740*/  ISETP.NE.U32.AND P0, PT, RZ, UR4, PT ;  /* 0x00000004ff007c0c */ /* 0x000fc8000bf05070 */
[----:B------:R-:W-:-:S13]  /*0750*/  ISETP.NE.AND.EX P0, PT, RZ, UR5, PT, P0 ;  /* 0x00000005ff007c0c */ /* 0x000fda000bf05300 */
[----:B------:R-:W-:Y:S05]  /*0760*/  @!P0 BRA `(.L_x_5) ;  /* 0x00000000000c8947 */ /* 0x000fea0003800000 */
[----:B------:R-:W0:Y:S02]  /*0770*/  LDC.64 R22, c[0x0][0x588] ;  /* 0x00016200ff167b82 */ /* 0x000e240000000a00 */
[----:B0-----:R0:W5:Y:S01]  /*0780*/  LDG.E R22, desc[UR54][R22.64] ;  /* 0x0000003616167981 */ /* 0x001162000c1e1900 */
[----:B------:R-:W-:Y:S05]  /*0790*/  BRA `(.L_x_4) ;  /* 0x0000000000087947 */ /* 0x000fea0003800000 */
.L_x_5:
[----:B------:R-:W-:Y:S02]  /*07a0*/  ULDC UR4, c[0x0][0x580] ;  /* 0x0001600000047ab9 */ /* 0x000fe40000000800 */
[----:B------:R-:W-:-:S07]  /*07b0*/  IMAD.U32 R22, RZ, RZ, UR4 ;  /* 0x00000004ff167e24 */ /* 0x000fce000f8e00ff */
.L_x_4:
[----:B------:R-:W-:Y:S02]  /*07c0*/  ULDC.64 UR4, c[0x0][0x5a0] ;  /* 0x0001680000047ab9 */ /* 0x000fe40000000a00 */
[----:B------:R-:W-:-:S04]  /*07d0*/  ISETP.NE.U32.AND P0, PT, RZ, UR4, PT ;  /* 0x00000004ff007c0c */ /* 0x000fc8000bf05070 */
[----:B------:R-:W-:-:S13]  /*07e0*/  ISETP.NE.AND.EX P0, PT, RZ, UR5, PT, P0 ;  /* 0x00000005ff007c0c */ /* 0x000fda000bf05300 */
[----:B------:R-:W-:Y:S05]  /*07f0*/  @!P0 BRA `(.L_x_6) ;  /* 0x00000000001c8947 */ /* 0x000fea0003800000 */
[----:B-1----:R-:W1:Y:S02]  /*0800*/  LDC.64 R6, c[0x0][0x5a0] ;  /* 0x00016800ff067b82 */ /* 0x002e640000000a00 */
[----:B-1----:R-:W2:Y:S02]  /*0810*/  LDG.E.64 R6, desc[UR54][R6.64] ;  /* 0x0000003606067981 */ /* 0x002ea4000c1e1b00 */
[----:B--2---:R-:W-:-:S04]  /*0820*/  ISETP.NE.U32.AND P0, PT, R6, RZ, PT ;  /* 0x000000ff0600720c */ /* 0x004fc80003f05070 */
[----:B------:R-:W-:-:S13]  /*0830*/  ISETP.NE.AND.EX P0, PT, R7, RZ, PT, P0 ;  /* 0x000000ff0700720c */ /* 0x000fda0003f05300 */
[----:B------:R-:W-:Y:S05]  /*0840*/  @!P0 BRA `(.L_x_6) ;  /* 0x0000000000088947 */ /* 0x000fea0003800000 */
[----:B0-----:R2:W5:Y:S01]  /*0850*/  LD.E R23, desc[UR54][R6.64] ;  /* 0x0000003606177980 */ /* 0x001562000c101900 */
[----:B------:R-:W-:Y:S05]  /*0860*/  BRA `(.L_x_7) ;  /* 0x0000000000247947 */ /* 0x000fea0003800000 */
.L_x_6:
[----:B------:R-:W-:Y:S02]  /*0870*/  ULDC.64 UR4, c[0x0][0x590] ;  /* 0x0001640000047ab9 */ /* 0x000fe40000000a00 */
[----:B------:R-:W-:-:S04]  /*0880*/  ISETP.NE.U32.AND P0, PT, RZ, UR4, PT ;  /* 0x00000004ff007c0c */ /* 0x000fc8000bf05070 */
[----:B------:R-:W-:-:S13]  /*0890*/  ISETP.NE.AND.EX P0, PT, RZ, UR5, PT, P0 ;  /* 0x00000005ff007c0c */ /* 0x000fda000bf05300 */
[----:B------:R-:W-:Y:S05]  /*08a0*/  @!P0 BRA `(.L_x_8) ;  /* 0x00000000000c8947 */ /* 0x000fea0003800000 */
[----:B-1----:R-:W0:Y:S02]  /*08b0*/  LDC.64 R6, c[0x0][0x590] ;  /* 0x00016400ff067b82 */ /* 0x002e240000000a00 */
[----:B0-----:R0:W5:Y:S01]  /*08c0*/  LDG.E R23, desc[UR54][R6.64] ;  /* 0x0000003606177981 */ /* 0x001162000c1e1900 */
[----:B------:R-:W-:Y:S05]  /*08d0*/  BRA `(.L_x_7) ;  /* 0x0000000000087947 */ /* 0x000fea0003800000 */
.L_x_8:
[----:B------:R-:W-:Y:S02]  /*08e0*/  ULDC UR4, c[0x0][0x584] ;  /* 0x0001610000047ab9 */ /* 0x000fe40000000800 */
[----:B0-----:R-:W-:-:S07]  /*08f0*/  IMAD.U32 R23, RZ, RZ, UR4 ;  /* 0x00000004ff177e24 */ /* 0x001fce000f8e00ff */
.L_x_7:
[----:B------:R-:W3:Y:S01]  /*0900*/  S2UR UR10, SR_CTAID.Y ;  /* 0x00000000000a79c3 */ /* 0x000ee20000002600 */
[----:B------:R-:W-:Y:S01]  /*0910*/  ULDC UR5, c[0x0][0x65c] ;  /* 0x0001970000057ab9 */ /* 0x000fe20000000800 */
[----:B------:R-:W-:Y:S01]  /*0920*/  UISETP.NE.AND UP0, UPT, UR15, 0x2, UPT ;  /* 0x000000020f00788c */ /* 0x000fe2000bf05270 */
[----:B------:R-:W-:Y:S01]  /*0930*/  IMAD.MOV.U32 R18, RZ, RZ, -0x1 ;  /* 0xffffffffff127424 */ /* 0x000fe200078e00ff */
[----:B------:R-:W-:Y:S01]  /*0940*/  UISETP.NE.AND UP2, UPT, UR5, 0x1, UPT ;  /* 0x000000010500788c */ /* 0x000fe2000bf45270 */
[----:B------:R-:W-:Y:S02]  /*0950*/  IMAD.MOV.U32 R2, RZ, RZ, -0x1 ;  /* 0xffffffffff027424 */ /* 0x000fe400078e00ff */
[----:B------:R-:W-:Y:S01]  /*0960*/  IMAD.MOV.U32 R19, RZ, RZ, -0x1 ;  /* 0xffffffffff137424 */ /* 0x000fe200078e00ff */
[----:B------:R-:W4:Y:S01]  /*0970*/  S2UR UR4, SR_CTAID.X ;  /* 0x00000000000479c3 */ /* 0x000f220000002500 */
[----:B------:R-:W-:-:S06]  /*0980*/  UP2UR UR38, UPR, URZ, 0x4 ;  /* 0x000000043f267883 */ /* 0x000fcc0008000000 */
[----:B------:R-:W-:Y:S01]  /*0990*/  @UP2 ULDC UR12, c[0x0][0x10] ;  /* 0x00000400000c2ab9 */ /* 0x000fe20000000800 */
[----:B------:R-:W-:Y:S01]  /*09a0*/  @UP2 UMOV UR7, URZ ;  /* 0x0000003f00072c82 */ /* 0x000fe20008000000 */
[----:B------:R-:W-:Y:S01]  /*09b0*/  @UP2 UMOV UR5, URZ ;  /* 0x0000003f00052c82 */ /* 0x000fe20008000000 */
[----:B012---:R-:W0:Y:S01]  /*09c0*/  LDC.64 R6, c[0x0][0x650] ;  /* 0x00019400ff067b82 */ /* 0x007e220000000a00 */
[----:B---3--:R-:W-:Y:S02]  /*09d0*/  @UP2 UMOV UR9, UR10 ;  /* 0x0000000a00092c82 */ /* 0x008fe40008000000 */
[----:B------:R-:W-:Y:S01]  /*09e0*/  @UP2 UMOV UR6, UR9 ;  /* 0x0000000900062c82 */ /* 0x000fe20008000000 */
[----:B------:R-:W-:Y:S01]  /*09f0*/  @!UP2 UMOV UR9, UR10 ;  /* 0x0000000a0009ac82 */ /* 0x000fe20008000000 */
[----:B----4-:R-:W-:-:S03]  /*0a00*/  @UP2 UIMAD.WIDE.U32 UR12, UR4, UR12, UR6 ;  /* 0x0000000c040c22a5 */ /* 0x010fc6000f8e0006 */
[----:B------:R-:W-:Y:S01]  /*0a10*/  @!UP2 ULDC UR6, c[0x0][0xc] ;  /* 0x000003000006aab9 */ /* 0x000fe20000000800 */
[----:B------:R-:W-:Y:S01]  /*0a20*/  @UP2 UIADD3 UR14, UR13, UR5, URZ ;  /* 0x000000050d0e2290 */ /* 0x000fe2000fffe03f */
[----:B------:R-:W-:Y:S02]  /*0a30*/  ULDC UR10, c[0x0][0xc] ;  /* 0x00000300000a7ab9 */ /* 0x000fe40000000800 */
[----:B------:R-:W-:Y:S01]  /*0a40*/  UMOV UR5, URZ ;  /* 0x0000003f00057c82 */ /* 0x000fe20008000000 */
[----:B------:R-:W-:Y:S01]  /*0a50*/  ULDC UR11, c[0x0][0x10] ;  /* 0x00000400000b7ab9 */ /* 0x000fe20000000800 */
[----:B------:R-:W-:Y:S02]  /*0a60*/  @!UP2 UIMAD.WIDE.U32 UR6, UR6, UR9, UR4 ;  /* 0x000000090606a2a5 */ /* 0x000fe4000f8e0004 */
[----:B------:R-:W-:Y:S01]  /*0a70*/  UIMAD.WIDE.U32 UR10, UR10, UR11, URZ ;  /* 0x0000000b0a0a72a5 */ /* 0x000fe2000f8e003f */
[----:B------:R-:W-:-:S03]  /*0a80*/  ULDC UR13, c[0x0][0x14] ;  /* 0x00000500000d7ab9 */ /* 0x000fc60000000800 */
[----:B------:R-:W-:Y:S02]  /*0a90*/  UIMAD.WIDE.U32 UR52, UR10, UR13, URZ ;  /* 0x0000000d0a3472a5 */ /* 0x000fe4000f8e003f */
[----:B------:R-:W-:Y:S01]  /*0aa0*/  UIMAD UR37, UR11, UR13, URZ ;  /* 0x0000000d0b2572a4 */ /* 0x000fe2000f8e023f */
[----:B------:R-:W-:Y:S01]  /*0ab0*/  @!UP2 UMOV UR12, UR6 ;  /* 0x00000006000cac82 */ /* 0x000fe20008000000 */
[----:B------:R-:W-:Y:S02]  /*0ac0*/  @!UP2 UMOV UR14, UR7 ;  /* 0x00000007000eac82 */ /* 0x000fe40008000000 */
[----:B------:R-:W-:Y:S02]  /*0ad0*/  UIADD3 UR37, UR53, UR37, URZ ;  /* 0x0000002535257290 */ /* 0x000fe4000fffe03f */
[----:B------:R-:W-:-:S04]  /*0ae0*/  UIADD3 UR6, UP1, UR12, UR52, URZ ;  /* 0x000000340c067290 */ /* 0x000fc8000ff3e03f */
[----:B------:R-:W-:Y:S02]  /*0af0*/  UIADD3.X UR7, UR14, UR37, URZ, UP1, !UPT ;  /* 0x000000250e077290 */ /* 0x000fe40008ffe43f */
[----:B------:R-:W-:Y:S02]  /*0b00*/  USEL UR6, UR6, UR12, !UP0 ;  /* 0x0000000c06067287 */ /* 0x000fe4000c000000 */
[----:B------:R-:W-:-:S04]  /*0b10*/  USEL UR7, UR7, UR14, !UP0 ;  /* 0x0000000e07077287 */ /* 0x000fc8000c000000 */
[----:B0-----:R-:W-:Y:S01]  /*0b20*/  ISETP.LE.U32.AND P0, PT, R6, UR6, PT ;  /* 0x0000000606007c0c */ /* 0x001fe2000bf03070 */
[----:B------:R-:W-:Y:S02]  /*0b30*/  IMAD.U32 R16, RZ, RZ, UR6 ;  /* 0x00000006ff107e24 */ /* 0x000fe4000f8e00ff */
[----:B------:R-:W-:Y:S02]  /*0b40*/  IMAD.U32 R0, RZ, RZ, UR7 ;  /* 0x00000007ff007e24 */ /* 0x000fe4000f8e00ff */
[----:B------:R-:W-:-:S03]  /*0b50*/  IMAD.U32 R17, RZ, RZ, UR7 ;  /* 0x00000007ff117e24 */ /* 0x000fc6000f8e00ff */
[----:B------:R-:W-:Y:S02]  /*0b60*/  ISETP.GE.U32.AND.EX P0, PT, R0, R7, PT, P0 ;  /* 0x000000070000720c */ /* 0x000fe40003f06100 */
[----:B------:R-:W-:-:S11]  /*0b70*/  PRMT R0, RZ, 0x7610, R0 ;  /* 0x00007610ff007816 */ /* 0x000fd60000000000 */
[----:B------:R-:W-:Y:S05]  /*0b80*/  @P0 BRA `(.L_x_9) ;  /* 0x00000004008c0947 */ /* 0x000fea0003800000 */
[----:B------:R-:W-:Y:S01]  /*0b90*/  I2FP.F32.U32 R0, UR4 ;  /* 0x0000000400007c45 */ /* 0x000fe20008201000 */
[----:B------:R-:W-:Y:S01]  /*0ba0*/  ULDC.64 UR16, c[0x0][0x628] ;  /* 0x00018a0000107ab9 */ /* 0x000fe20000000a00 */
[----:B------:R-:W-:Y:S01]  /*0bb0*/  ULDC UR6, c[0x0][0x150] ;  /* 0x0000540000067ab9 */ /* 0x000fe20000000800 */
[----:B------:R-:W-:Y:S01]  /*0bc0*/  ISETP.NE.U32.AND P0, PT, RZ, UR16, PT ;  /* 0x00000010ff007c0c */ /* 0x000fe2000bf05070 */
[----:B------:R-:W-:Y:S01]  /*0bd0*/  ULDC UR15, c[0x0][0x630] ;  /* 0x00018c00000f7ab9 */ /* 0x000fe20000000800 */
[----:B------:R-:W-:Y:S01]  /*0be0*/  FMUL R0, R0, UR6 ;  /* 0x0000000600007c20 */ /* 0x000fe20008400000 */
[----:B------:R-:W-:Y:S01]  /*0bf0*/  R2UR UR19, R16 ;  /* 0x00000000101372ca */ /* 0x000fe200000e0000 */
[----:B------:R-:W-:Y:S01]  /*0c00*/  ULDC UR21, c[0x0][0x154] ;  /* 0x0000550000157ab9 */ /* 0x000fe20000000800 */
[----:B------:R-:W-:Y:S01]  /*0c10*/  ISETP.NE.AND.EX P0, PT, RZ, UR17, PT, P0 ;  /* 0x00000011ff007c0c */ /* 0x000fe2000bf05300 */
[----:B------:R0:W1:Y:S01]  /*0c20*/  F2I.U32.TRUNC.NTZ R2, R0 ;  /* 0x0000000000027305 */ /* 0x000062000020f000 */
[----:B------:R-:W-:-:S02]  /*0c30*/  R2UR UR20, R17 ;  /* 0x00000000111472ca */ /* 0x000fc400000e0000 */
[----:B------:R-:W-:Y:S02]  /*0c40*/  R2UR UR6, R16 ;  /* 0x00000000100672ca */ /* 0x000fe400000e0000 */
[----:B------:R-:W-:-:S07]  /*0c50*/  R2UR UR7, R17 ;  /* 0x00000000110772ca */ /* 0x000fce00000e0000 */
[----:B0-----:R-:W-:Y:S08]  /*0c60*/  @!P0 BRA `(.L_x_10) ;  /* 0x0000000000308947 */ /* 0x001ff00003800000 */
[----:B------:R-:W-:Y:S01]  /*0c70*/  R2UR UR6, R16 ;  /* 0x00000000100672ca */ /* 0x000fe200000e0000 */
[----:B------:R-:W-:Y:S01]  /*0c80*/  ULDC UR12, c[0x0][0x634] ;  /* 0x00018d00000c7ab9 */ /* 0x000fe20000000800 */
[----:B------:R-:W-:-:S11]  /*0c90*/  R2UR UR14, R17 ;  /* 0x00000000110e72ca */ /* 0x000fd600000e0000 */
[----:B------:R-:W-:-:S04]  /*0ca0*/  UIADD3 UR12, UP1, UR6, UR12, URZ ;  /* 0x0000000c060c7290 */ /* 0x000fc8000ff3e03f */
[----:B------:R-:W-:-:S04]  /*0cb0*/  UIADD3.X UR14, URZ, UR14, URZ, UP1, !UPT ;  /* 0x0000000e3f0e7290 */ /* 0x000fc80008ffe43f */
[----:B------:R-:W-:-:S04]  /*0cc0*/  UIMAD.WIDE.U32 UR6, UR14, UR16, URZ ;  /* 0x000000100e0672a5 */ /* 0x000fc8000f8e003f */
[----:B------:R-:W-:Y:S02]  /*0cd0*/  UIMAD.WIDE.U32 UR10, UP1, UR12, UR17, UR6 ;  /* 0x000000110c0a72a5 */ /* 0x000fe4000f820006 */
[----:B------:R-:W-:Y:S02]  /*0ce0*/  UIMAD.WIDE.U32 UR6, UR12, UR16, URZ ;  /* 0x000000100c0672a5 */ /* 0x000fe4000f8e003f */
[----:B------:R-:W-:Y:S02]  /*0cf0*/  UIADD3.X UR13, URZ, URZ, URZ, UP1, !UPT ;  /* 0x0000003f3f0d7290 */ /* 0x000fe40008ffe43f */
[----:B------:R-:W-:Y:S01]  /*0d00*/  UIADD3 URZ, UP1, UR7, UR10, URZ ;  /* 0x0000000a073f7290 */ /* 0x000fe2000ff3e03f */
[----:B------:R-:W-:-:S03]  /*0d10*/  UMOV UR12, UR11 ;  /* 0x0000000b000c7c82 */ /* 0x000fc60008000000 */
[----:B------:R-:W-:-:S12]  /*0d20*/  UIMAD.WIDE.U32.X UR6, UR14, UR17, UR12, UP1 ;  /* 0x000000110e0672a5 */ /* 0x000fd800088e040c */
.L_x_10:
[----:B------:R-:W-:Y:S01]  /*0d30*/  USHF.R.U64 UR5, UR6, UR15, UR7 ;  /* 0x0000000f06057299 */ /* 0x000fe20008001207 */
[----:B------:R-:W-:Y:S01]  /*0d40*/  I2FP.F32.U32 R0, UR9 ;  /* 0x0000000900007c45 */ /* 0x000fe20008201000 */
[----:B------:R-:W-:Y:S01]  /*0d50*/  USHF.R.U32.HI UR6, URZ, UR15, UR7 ;  /* 0x0000000f3f067299 */ /* 0x000fe20008011607 */
[----:B-1----:R-:W-:Y:S01]  /*0d60*/  R2UR UR14, R2 ;  /* 0x00000000020e72ca */ /* 0x002fe200000e0000 */
[----:B------:R-:W-:Y:S02]  /*0d70*/  UIADD3 UR17, UP1, URZ, -UR5, URZ ;  /* 0x800000053f117290 */ /* 0x000fe4000ff3e03f */
[----:B------:R-:W-:Y:S01]  /*0d80*/  FMUL R0, R0, UR21 ;  /* 0x0000001500007c20 */ /* 0x000fe20008400000 */
[----:B------:R-:W-:Y:S01]  /*0d90*/  ULDC.64 UR10, c[0x0][0x620] ;  /* 0x00018800000a7ab9 */ /* 0x000fe20000000a00 */
[----:B------:R-:W-:Y:S01]  /*0da0*/  UIADD3.X UR6, URZ, ~UR6, URZ, UP1, !UPT ;  /* 0x800000063f067290 */ /* 0x000fe20008ffe43f */
[----:B------:R-:W-:Y:S01]  /*0db0*/  UMOV UR12, UR19 ;  /* 0x00000013000c7c82 */ /* 0x000fe20008000000 */
[----:B------:R-:W-:-:S02]  /*0dc0*/  UMOV UR13, UR20 ;  /* 0x00000014000d7c82 */ /* 0x000fc40008000000 */
[----:B------:R-:W-:Y:S01]  /*0dd0*/  UIMAD UR6, UR6, UR10, URZ ;  /* 0x0000000a060672a4 */ /* 0x000fe2000f8e023f */
[----:B------:R-:W0:Y:S01]  /*0de0*/  F2I.U32.TRUNC.NTZ R0, R0 ;  /* 0x0000000000007305 */ /* 0x000e22000020f000 */
[----:B------:R-:W-:Y:S02]  /*0df0*/  UIMAD.WIDE.U32 UR12, UR17, UR10, UR12 ;  /* 0x0000000a110c72a5 */ /* 0x000fe4000f8e000c */
[----:B------:R-:W-:Y:S01]  /*0e00*/  UIMAD UR17, UR17, UR11, UR6 ;  /* 0x0000000b111172a4 */ /* 0x000fe2000f8e0206 */
[----:B------:R-:W-:Y:S01]  /*0e10*/  ULDC UR24, c[0x0][0x658] ;  /* 0x0001960000187ab9 */ /* 0x000fe20000000800 */
[----:B------:R-:W-:Y:S02]  /*0e20*/  UMOV UR22, 0xffffffff ;  /* 0xffffffff00167882 */ /* 0x000fe40000000000 */
[----:B------:R-:W-:Y:S01]  /*0e30*/  UIADD3 UR17, UR13, UR17, URZ ;  /* 0x000000110d117290 */ /* 0x000fe2000fffe03f */
[----:B------:R-:W-:Y:S01]  /*0e40*/  ULDC UR19, c[0x0][0x618] ;  /* 0x0001860000137ab9 */ /* 0x000fe20000000800 */
[----:B------:R-:W-:Y:S01]  /*0e50*/  ULDC.64 UR6, c[0x0][0x640] ;  /* 0x0001900000067ab9 */ /* 0x000fe20000000a00 */
[----:B------:R-:W-:Y:S01]  /*0e60*/  USHF.L.U32 UR13, UR22, UR24, URZ ;  /* 0x00000018160d7299 */ /* 0x000fe2000800063f */
[----:B------:R-:W-:Y:S01]  /*0e70*/  ISETP.NE.U32.AND P0, PT, RZ, UR6, PT ;  /* 0x00000006ff007c0c */ /* 0x000fe2000bf05070 */
[----:B------:R-:W-:-:S02]  /*0e80*/  USHF.R.U64 UR22, UR12, UR19, UR17 ;  /* 0x000000130c167299 */ /* 0x000fc40008001211 */
[----:B------:R-:W-:Y:S01]  /*0e90*/  USHF.R.U32.HI UR12, URZ, UR19, UR17 ;  /* 0x000000133f0c7299 */ /* 0x000fe20008011611 */
[----:B0-----:R-:W-:Y:S01]  /*0ea0*/  R2UR UR16, R0 ;  /* 0x00000000001072ca */ /* 0x001fe200000e0000 */
[----:B------:R-:W-:Y:S01]  /*0eb0*/  ULDC UR21, c[0x0][0x608] ;  /* 0x0001820000157ab9 */ /* 0x000fe20000000800 */
[----:B------:R-:W-:Y:S01]  /*0ec0*/  ISETP.NE.AND.EX P0, PT, RZ, UR7, PT, P0 ;  /* 0x00000007ff007c0c */ /* 0x000fe2000bf05300 */
[----:B------:R-:W-:Y:S02]  /*0ed0*/  USHF.R.U64 UR26, UR22, UR21, UR12 ;  /* 0x00000015161a7299 */ /* 0x000fe4000800120c */
[----:B------:R-:W-:Y:S01]  /*0ee0*/  USHF.R.U32.HI UR12, URZ, UR21, UR12 ;  /* 0x000000153f0c7299 */ /* 0x000fe2000801160c */
[----:B------:R-:W-:Y:S01]  /*0ef0*/  UMOV UR20, 0x1 ;  /* 0x0000000100147882 */ /* 0x000fe20000000000 */
[----:B------:R-:W-:Y:S02]  /*0f00*/  UIADD3 UR14, -UR14, URZ, URZ ;  /* 0x0000003f0e0e7290 */ /* 0x000fe4000fffe13f */
[----:B------:R-:W-:-:S02]  /*0f10*/  USHF.R.U64 UR27, UR26, UR24, UR12 ;  /* 0x000000181a1b7299 */ /* 0x000fc4000800120c */
[----:B------:R-:W-:Y:S01]  /*0f20*/  USHF.L.U32 UR19, UR20, UR24, URZ ;  /* 0x0000001814137299 */ /* 0x000fe2000800063f */
[----:B------:R-:W-:Y:S01]  /*0f30*/  ULDC UR15, c[0x0][0x144] ;  /* 0x00005100000f7ab9 */ /* 0x000fe20000000800 */
[----:B------:R-:W-:Y:S01]  /*0f40*/  ULDC UR10, c[0x0][0x600] ;  /* 0x00018000000a7ab9 */ /* 0x000fe20000000800 */
[----:B------:R-:W-:Y:S02]  /*0f50*/  ULOP3.LUT UR20, URZ, UR13, URZ, 0x33, !UPT ;  /* 0x0000000d3f147292 */ /* 0x000fe4000f8e333f */
[----:B------:R-:W-:Y:S02]  /*0f60*/  USHF.R.U32.HI UR13, URZ, UR24, UR12 ;  /* 0x000000183f0d7299 */ /* 0x000fe4000801160c */
[----:B------:R-:W-:Y:S02]  /*0f70*/  UIADD3 UR11, UR10, -0x1, URZ ;  /* 0xffffffff0a0b7890 */ /* 0x000fe4000fffe03f */
[----:B------:R-:W-:Y:S02]  /*0f80*/  UIADD3 UR23, -UR16, URZ, URZ ;  /* 0x0000003f10177290 */ /* 0x000fe4000fffe13f */
[----:B------:R-:W-:Y:S01]  /*0f90*/  UIMAD UR4, UR15, UR14, UR4 ;  /* 0x0000000e0f0472a4 */ /* 0x000fe2000f8e0204 */
[----:B------:R-:W-:Y:S01]  /*0fa0*/  ULDC UR28, c[0x0][0x148] ;  /* 0x00005200001c7ab9 */ /* 0x000fe20000000800 */
[----:B------:R-:W-:Y:S01]  /*0fb0*/  ULDC UR24, c[0x0][0x648] ;  /* 0x0001920000187ab9 */ /* 0x000fe20000000800 */
[----:B------:R-:W-:Y:S01]  /*0fc0*/  ULDC UR25, c[0x0][0x638] ;  /* 0x00018e0000197ab9 */ /* 0x000fe20000000800 */
[----:B------:R-:W-:Y:S01]  /*0fd0*/  UMOV UR12, UR27 ;  /* 0x0000001b000c7c82 */ /* 0x000fe20008000000 */
[----:B------:R-:W-:Y:S07]  /*0fe0*/  @!P0 BRA `(.L_x_11) ;  /* 0x0000000000308947 */ /* 0x000fee0003800000 */
[----:B------:R-:W-:Y:S02]  /*0ff0*/  ULDC UR16, c[0x0][0x64c] ;  /* 0x0001930000107ab9 */ /* 0x000fe40000000800 */
        /* <DEDUP_REMOVED lines=8> */
[----:B------:R-:W-:-:S07]  /*1080*/  UIMAD.WIDE.U32.X UR6, UR21, UR7, UR16, UP1 ;  /* 0x00000007150672a5 */ /* 0x000fce00088e0410 */
[----:B------:R-:W-:Y:S01]  /*1090*/  UMOV UR12, UR6 ;  /* 0x00000006000c7c82 */ /* 0x000fe20008000000 */
[----:B------:R-:W-:-:S05]  /*10a0*/  UMOV UR13, UR7 ;  /* 0x00000007000d7c82 */ /* 0x000fca0008000000 */
.L_x_11:
[----:B------:R-:W-:Y:S01]  /*10b0*/  UISETP.NE.AND UP1, UPT, UR38, URZ, UPT ;  /* 0x0000003f2600728c */ /* 0x000fe2000bf25270 */
[----:B------:R-:W-:Y:S01]  /*10c0*/  IMAD.MOV.U32 R0, RZ, RZ, 0x1 ;  /* 0x00000001ff007424 */ /* 0x000fe200078e00ff */
[----:B------:R-:W-:Y:S01]  /*10d0*/  USHF.R.U64 UR6, UR12, UR24, UR13 ;  /* 0x000000180c067299 */ /* 0x000fe2000800120d */
[----:B------:R-:W-:Y:S01]  /*10e0*/  IMAD.U32 R19, RZ, RZ, UR5 ;  /* 0x00000005ff137e24 */ /* 0x000fe2000f8e00ff */
[----:B------:R-:W-:Y:S02]  /*10f0*/  ULOP3.LUT UR20, UR26, UR20, URZ, 0xc0, !UPT ;  /* 0x000000141a147292 */ /* 0x000fe4000f8ec03f */
[----:B------:R-:W-:Y:S02]  /*1100*/  UIADD3 UR7, -UR6, URZ, URZ ;  /* 0x0000003f06077290 */ /* 0x000fe4000fffe13f */
[----:B------:R-:W-:Y:S02]  /*1110*/  UIMAD UR19, UR19, UR6, UR20 ;  /* 0x00000006131372a4 */ /* 0x000fe4000f8e0214 */
[----:B------:R-:W-:-:S02]  /*1120*/  ULOP3.LUT UR11, UR22, UR11, URZ, 0xc0, !UPT ;  /* 0x0000000b160b7292 */ /* 0x000fc4000f8ec03f */
[----:B------:R-:W-:Y:S02]  /*1130*/  @UP1 UIMAD UR4, UR28, UR23, UR9 ;  /* 0x000000171c0412a4 */ /* 0x000fe4000f8e0209 */
[----:B------:R-:W-:-:S03]  /*1140*/  UIMAD UR6, UR7, UR25, UR27 ;  /* 0x00000019070672a4 */ /* 0x000fc6000f8e021b */
[----:B------:R-:W-:Y:S01]  /*1150*/  ULDC UR7, c[0x0][0x610] ;  /* 0x0001840000077ab9 */ /* 0x000fe20000000800 */
[----:B------:R-:W-:Y:S02]  /*1160*/  UIMAD UR6, UR6, UR10, UR11 ;  /* 0x0000000a060672a4 */ /* 0x000fe4000f8e020b */
[----:B------:R-:W-:-:S04]  /*1170*/  UIMAD UR4, UR19, UR7, UR4 ;  /* 0x00000007130472a4 */ /* 0x000fc8000f8e0204 */
[----:B------:R-:W-:Y:S02]  /*1180*/  USEL UR7, UR6, UR4, !UP1 ;  /* 0x0000000406077287 */ /* 0x000fe4000c800000 */
[----:B------:R-:W-:-:S04]  /*1190*/  USEL UR4, UR4, UR6, !UP1 ;  /* 0x0000000604047287 */ /* 0x000fc8000c800000 */
[----:B------:R-:W-:Y:S02]  /*11a0*/  IMAD.U32 R2, RZ, RZ, UR7 ;  /* 0x00000007ff027e24 */ /* 0x000fe4000f8e00ff */
[----:B------:R-:W-:-:S07]  /*11b0*/  IMAD.U32 R18, RZ, RZ, UR4 ;  /* 0x00000004ff127e24 */ /* 0x000fce000f8e00ff */
.L_x_9:
[----:B------:R-:W-:Y:S02]  /*11c0*/  ULDC UR4, c[0x0][0x28c] ;  /* 0x0000a30000047ab9 */ /* 0x000fe40000000800 */
[----:B------:R-:W-:-:S04]  /*11d0*/  UIADD3 UR4, UR4, 0x1f, URZ ;  /* 0x0000001f04047890 */ /* 0x000fc8000fffe03f */
[----:B------:R-:W-:-:S04]  /*11e0*/  USHF.R.S32.HI UR5, URZ, 0x1f, UR4 ;  /* 0x0000001f3f057899 */ /* 0x000fc80008011404 */
[----:B------:R-:W-:-:S04]  /*11f0*/  ULEA.HI UR5, UR5, UR4, URZ, 0x5 ;  /* 0x0000000405057291 */ /* 0x000fc8000f8f283f */
[----:B------:R-:W-:Y:S01]  /*1200*/  USHF.R.S32.HI UR39, URZ, 0x5, UR5 ;  /* 0x000000053f277899 */ /* 0x000fe20008011405 */
[----:B------:R-:W-:Y:S11]  /*1210*/  @!P1 BRA `(.L_x_12) ;  /* 0x0000004800989947 */ /* 0x000ff60003800000 */
[----:B------:R-:W-:-:S06]  /*1220*/  UISETP.GT.U32.AND UP1, UPT, UR18, 0x1, UPT ;  /* 0x000000011200788c */ /* 0x000fcc000bf24070 */
[----:B------:R-:W-:-:S13]  /*1230*/  PLOP3.LUT P0, PT, PT, PT, UP1, 0x80, 0x0 ;  /* 0x000000000000781c */ /* 0x000fda0003f0f018 */
[----:B------:R-:W-:Y:S05]  /*1240*/  @P0 EXIT ;  /* 0x000000000000094d */ /* 0x000fea0003800000 */
.L_x_13:
[----:B------:R-:W-:-:S08]  /*1250*/  NOP ;  /* 0x0000000000007918 */ /* 0x000fd00000000000 */
[----:B------:R-:W0:Y:S02]  /*1260*/  USETMAXREG.TRY_ALLOC.CTAPOOL UP1, 0xe8 ;  /* 0x000000e8000079c8 */ /* 0x000e240008020600 */
[----:B0-----:R-:W-:-:S13]  /*1270*/  PLOP3.LUT P0, PT, PT, PT, UP1, 0x80, 0x0 ;  /* 0x000000000000781c */ /* 0x001fda0003f0f018 */
[----:B------:R-:W-:Y:S05]  /*1280*/  @!P0 BRA `(.L_x_13) ;  /* 0xfffffffc00f08947 */ /* 0x000fea000383ffff */
[----:B------:R-:W-:-:S13]  /*1290*/  LOP3.LUT P0, RZ, R0, 0xff, RZ, 0xc0, !PT ;  /* 0x000000ff00ff7812 */ /* 0x000fda000780c0ff */
[----:B------:R-:W-:Y:S05]  /*12a0*/  @!P0 EXIT ;  /* 0x000000000000894d */ /* 0x000fea0003800000 */
[----:B------:R-:W-:Y:S01]  /*12b0*/  SHF.R.S32.HI R0, RZ, 0x1f, R3 ;  /* 0x0000001fff007819 */ /* 0x000fe20000011403 */
[----:B------:R-:W0:Y:S01]  /*12c0*/  S2UR UR5, SR_CgaCtaId ;  /* 0x00000000000579c3 */ /* 0x000e220000008800 */
[----:B------:R-:W-:Y:S01]  /*12d0*/  UMOV UR42, 0x400 ;  /* 0x00000400002a7882 */ /* 0x000fe20000000000 */
[----:B------:R-:W-:Y:S01]  /*12e0*/  USHF.R.U32.HI UR4, URZ, 0x2, UR39 ;  /* 0x000000023f047899 */ /* 0x000fe20008011627 */
[CC--:B------:R-:W-:Y:S01]  /*12f0*/  LEA.HI R4, R0.reuse, R3.reuse, RZ, 0x2 ;  /* 0x0000000300047211 */ /* 0x0c0fe200078f10ff */
[----:B------:R-:W-:Y:S01]  /*1300*/  ULOP3.LUT UR45, UR39, 0x3, URZ, 0xc0, !UPT ;  /* 0x00000003272d7892 */ /* 0x000fe2000f8ec03f */
[----:B------:R-:W-:Y:S01]  /*1310*/  LEA.HI R0, R0, R3, RZ, 0x5 ;  /* 0x0000000300007211 */ /* 0x000fe200078f28ff */
[----:B------:R-:W-:Y:S01]  /*1320*/  UISETP.LT.AND UP1, UPT, UR39, 0x1, UPT ;  /* 0x000000012700788c */ /* 0x000fe2000bf21270 */
[--C-:B------:R-:W-:Y:S01]  /*1330*/  SHF.R.S32.HI R88, RZ, 0x2, R4.reuse ;  /* 0x00000002ff587819 */ /* 0x100fe20000011404 */
[----:B------:R-:W1:Y:S01]  /*1340*/  LDC.64 R6, c[0x0][0x5c8] ;  /* 0x00017200ff067b82 */ /* 0x000e620000000a00 */
[----:B------:R-:W-:Y:S01]  /*1350*/  SHF.R.S32.HI R5, RZ, 0x1f, R4 ;  /* 0x0000001fff057819 */ /* 0x000fe20000011404 */
[----:B------:R-:W-:Y:S01]  /*1360*/  ULOP3.LUT UR4, UR4, 0x1, URZ, 0xc0, !UPT ;  /* 0x0000000104047892 */ /* 0x000fe2000f8ec03f */
[----:B------:R-:W-:Y:S01]  /*1370*/  LOP3.LUT R4, R4, 0xfffffffc, RZ, 0xc0, !PT ;  /* 0xfffffffc04047812 */ /* 0x000fe200078ec0ff */
[----:B------:R-:W-:Y:S01]  /*1380*/  ULDC UR44, c[0x0][0x658] ;  /* 0x00019600002c7ab9 */ /* 0x000fe20000000800 */
[----:B------:R-:W-:Y:S01]  /*1390*/  LEA.HI R5, R5, R88, RZ, 0x3 ;  /* 0x0000005805057211 */ /* 0x000fe200078f18ff */
[----:B------:R-:W-:Y:S01]  /*13a0*/  UMOV UR6, 0xffffffff ;  /* 0xffffffff00067882 */ /* 0x000fe20000000000 */
[----:B------:R-:W-:Y:S01]  /*13b0*/  ULDC UR8, c[0x0][0x284] ;  /* 0x0000a10000087ab9 */ /* 0x000fe20000000800 */
[----:B------:R-:W-:Y:S01]  /*13c0*/  IMAD.IADD R4, R3, 0x1, -R4 ;  /* 0x0000000103047824 */ /* 0x000fe200078e0a04 */
[----:B------:R-:W-:Y:S01]  /*13d0*/  LOP3.LUT R5, R5, 0xfffffff8, RZ, 0xc0, !PT ;  /* 0xfffffff805057812 */ /* 0x000fe200078ec0ff */
[----:B------:R-:W-:Y:S01]  /*13e0*/  USEL UR45, UR45, URZ, !UP0 ;  /* 0x0000003f2d2d7287 */ /* 0x000fe2000c000000 */
[----:B------:R-:W-:Y:S01]  /*13f0*/  SHF.R.S32.HI R3, RZ, 0x5, R0 ;  /* 0x00000005ff037819 */ /* 0x000fe20000011400 */
[----:B------:R-:W-:Y:S01]  /*1400*/  VIADD R0, R95, 0xffffffff ;  /* 0xffffffff5f007836 */ /* 0x000fe20000000000 */
[----:B------:R-:W-:Y:S01]  /*1410*/  USEL UR46, UR39, 0x1, UP1 ;  /* 0x00000001272e7887 */ /* 0x000fe20008800000 */
[----:B------:R-:W-:Y:S01]  /*1420*/  IMAD.IADD R88, R88, 0x1, -R5 ;  /* 0x0000000158587824 */ /* 0x000fe200078e0a05 */
[----:B------:R-:W-:Y:S01]  /*1430*/  USHF.L.U32 UR6, UR6, UR44, URZ ;  /* 0x0000002c06067299 */ /* 0x000fe2000800063f */
[----:B------:R-:W2:Y:S01]  /*1440*/  LDC R5, c[0x0][0x288] ;  /* 0x0000a200ff057b82 */ /* 0x000ea20000000800 */
[----:B0-----:R-:W-:Y:S01]  /*1450*/  ULEA UR42, UR5, UR42, 0x18 ;  /* 0x0000002a052a7291 */ /* 0x001fe2000f8ec03f */
[C---:B------:R-:W-:Y:S01]  /*1460*/  ISETP.NE.AND P0, PT, R0.reuse, RZ, PT ;  /* 0x000000ff0000720c */ /* 0x040fe20003f05270 */
[----:B------:R-:W-:Y:S01]  /*1470*/  IMAD.SHL.U32 R0, R0, 0x8, RZ ;  /* 0x0000000800007824 */ /* 0x000fe200078e00ff */
[--C-:B------:R-:W-:Y:S01]  /*1480*/  SHF.R.S32.HI R89, RZ, 0x1f, R88.reuse ;  /* 0x0000001fff597819 */ /* 0x100fe20000011458 */
[----:B------:R-:W-:Y:S01]  /*1490*/  UIADD3 UR50, UR42, 0x50, URZ ;  /* 0x000000502a327890 */ /* 0x000fe2000fffe03f */
[----:B------:R-:W-:Y:S01]  /*14a0*/  IMAD.SHL.U32 R90, R4, 0x2, RZ ;  /* 0x00000002045a7824 */ /* 0x000fe200078e00ff */
[----:B------:R-:W-:Y:S01]  /*14b0*/  UISETP.EQ.U32.AND UP0, UPT, UR4, 0x1, !UP0 ;  /* 0x000000010400788c */ /* 0x000fe2000c702070 */
[C-C-:B------:R-:W-:Y:S01]  /*14c0*/  IMAD R97, R3.reuse, -0x10, -R88.reuse ;  /* 0xfffffff003617824 */ /* 0x140fe200078e0a58 */
[----:B------:R-:W-:Y:S01]  /*14d0*/  LOP3.LUT R0, R0, 0x8, RZ, 0xc0, !PT ;  /* 0x0000000800007812 */ /* 0x000fe200078ec0ff */
[----:B------:R-:W-:Y:S01]  /*14e0*/  IMAD.WIDE R88, R3, 0x10, R88 ;  /* 0x0000001003587825 */ /* 0x000fe200078e0258 */
[C---:B-1----:R-:W-:Y:S01]  /*14f0*/  SHF.L.U64.HI R92, R6.reuse, 0x3, R7 ;  /* 0x00000003065c7819 */ /* 0x042fe20000010207 */
[----:B------:R-:W-:Y:S01]  /*1500*/  ULDC UR43, c[0x0][0x600] ;  /* 0x00018000002b7ab9 */ /* 0x000fe20000000800 */
[----:B------:R-:W-:Y:S01]  /*1510*/  SEL R98, RZ, 0x1, P0 ;  /* 0x00000001ff627807 */ /* 0x000fe20000000000 */
[----:B------:R-:W-:Y:S01]  /*1520*/  IMAD.SHL.U32 R93, R6, 0x8, RZ ;  /* 0x00000008065d7824 */ /* 0x000fe200078e00ff */
[----:B------:R-:W-:Y:S01]  /*1530*/  LEA R95, R95, UR50, 0x3 ;  /* 0x000000325f5f7c11 */ /* 0x000fe2000f8e18ff */
[----:B------:R-:W-:Y:S01]  /*1540*/  VIADD R97, R97, UR8 ;  /* 0x0000000861617c36 */ /* 0x000fe20008000000 */
[C---:B------:R-:W-:Y:S01]  /*1550*/  LOP3.LUT R99, R0.reuse, 0x8, RZ, 0x3c, !PT ;  /* 0x0000000800637812 */ /* 0x040fe200078e3cff */
[----:B------:R-:W-:Y:S01]  /*1560*/  UMOV UR7, 0x1 ;  /* 0x0000000100077882 */ /* 0x000fe20000000000 */
[----:B------:R-:W-:Y:S01]  /*1570*/  LOP3.LUT R96, R0, 0x18, RZ, 0x3c, !PT ;  /* 0x0000001800607812 */ /* 0x000fe200078e3cff */
[----:B------:R-:W-:Y:S01]  /*1580*/  ULOP3.LUT UR49, UR36, 0x1, URZ, 0xfc, !UPT ;  /* 0x0000000124317892 */ /* 0x000fe2000f8efc3f */
[----:B------:R-:W-:Y:S01]  /*1590*/  SHF.R.S32.HI R91, RZ, 0x1f, R90 ;  /* 0x0000001fff5b7819 */ /* 0x000fe2000001145a */
[----:B------:R-:W-:Y:S01]  /*15a0*/  USHF.L.U32 UR40, UR39, 0x1, URZ ;  /* 0x0000000127287899 */ /* 0x000fe2000800063f */
[----:B--2---:R-:W-:Y:S01]  /*15b0*/  IMAD R94, R4, -0x2, R5 ;  /* 0xfffffffe045e7824 */ /* 0x004fe200078e0205 */
[----:B------:R-:W-:-:S02]  /*15c0*/  USHF.L.U64.HI UR41, UR52, 0x1, UR37 ;  /* 0x0000000134297899 */ /* 0x000fc40008010225 */
[----:B------:R-:W-:Y:S02]  /*15d0*/  UIADD3 UR43, UR43, -0x1, URZ ;  /* 0xffffffff2b2b7890 */ /* 0x000fe4000fffe03f */
[----:B------:R-:W-:Y:S02]  /*15e0*/  USHF.L.U32 UR44, UR7, UR44, URZ ;  /* 0x0000002c072c7299 */ /* 0x000fe4000800063f */
[----:B------:R-:W-:Y:S02]  /*15f0*/  UIADD3 UR46, -UR46, UR39, URZ ;  /* 0x000000272e2e7290 */ /* 0x000fe4000fffe13f */
[----:B------:R-:W-:Y:S02]  /*1600*/  ULOP3.LUT UR47, URZ, UR6, URZ, 0x33, !UPT ;  /* 0x000000063f2f7292 */ /* 0x000fe4000f8e333f */
[----:B------:R-:W-:-:S12]  /*1610*/  USEL UR48, URZ, 0x1, !UP0 ;  /* 0x000000013f307887 */ /* 0x000fd8000c000000 */
.L_x_161:
[----:B------:R-:W-:-:S04]  /*1620*/  SHF.L.U32 R0, R98, 0x1f, RZ ;  /* 0x0000001f62007819 */ /* 0x000fc800000006ff */
[----:B------:R-:W0:Y:S02]  /*1630*/  SYNCS.PHASECHK.TRANS64.TRYWAIT P0, [R95+URZ+-0x8], R0 ;  /* 0xfffff8005f0075a7 */ /* 0x000e24000800017f */
[----:B01234-:R-:W-:Y:S05]  /*1640*/  @!P0 BRA `(.L_x_14) ;  /* 0x0000005400808947 */ /* 0x01ffea0003800000 */
.L_x_183:
[----:B------:R-:W-:Y:S02]  /*1650*/  ULDC UR4, c[0x0][0x28c] ;  /* 0x0000a30000047ab9 */ /* 0x000fe40000000800 */
[----:B------:R-:W-:-:S13]  /*1660*/  ISETP.LT.AND P0, PT, RZ, UR4, PT ;  /* 0x00000004ff007c0c */ /* 0x000fda000bf01270 */
[----:B------:R-:W-:Y:S05]  /*1670*/  @P0 BRA `(.L_x_15) ;  /* 0x0000000000400947 */ /* 0x000fea0003800000 */
[----:B0-----:R-:W-:Y:S01]  /*1680*/  MOV R0, 0x0 ;  /* 0x0000000000007802 */ /* 0x001fe20000000f00 */
[----:B------:R-:W-:Y:S01]  /*1690*/  ULDC.64 UR4, c[0x4][0x68] ;  /* 0x01001a0000047ab9 */ /* 0x000fe20000000a00 */
[----:B------:R-:W-:Y:S01]  /*16a0*/  ULDC.64 UR6, c[0x4][0x8] ;  /* 0x0100020000067ab9 */ /* 0x000fe20000000a00 */
[----:B------:R-:W-:Y:S01]  /*16b0*/  IMAD.U32 R4, RZ, RZ, UR4 ;  /* 0x00000004ff047e24 */ /* 0x000fe2000f8e00ff */
[----:B------:R0:W1:Y:S01]  /*16c0*/  LDC.64 R14, c[0x4][R0] ;  /* 0x01000000000e7b82 */ /* 0x0000620000000a00 */
[----:B------:R-:W-:Y:S01]  /*16d0*/  IMAD.U32 R5, RZ, RZ, UR5 ;  /* 0x00000005ff057e24 */ /* 0x000fe2000f8e00ff */
[----:B------:R-:W-:Y:S01]  /*16e0*/  ULDC.64 UR4, c[0x4][0x70] ;  /* 0x01001c0000047ab9 */ /* 0x000fe20000000a00 */
[----:B------:R-:W-:Y:S02]  /*16f0*/  IMAD.U32 R10, RZ, RZ, UR6 ;  /* 0x00000006ff0a7e24 */ /* 0x000fe4000f8e00ff */
[----:B------:R-:W-:Y:S02]  /*1700*/  IMAD.U32 R6, RZ, RZ, UR4 ;  /* 0x00000004ff067e24 */ /* 0x000fe4000f8e00ff */
[----:B------:R-:W-:-:S02]  /*1710*/  IMAD.U32 R7, RZ, RZ, UR5 ;  /* 0x00000005ff077e24 */ /* 0x000fc4000f8e00ff */
[----:B------:R-:W-:Y:S02]  /*1720*/  IMAD.U32 R11, RZ, RZ, UR7 ;  /* 0x00000007ff0b7e24 */ /* 0x000fe4000f8e00ff */
[----:B------:R-:W-:Y:S02]  /*1730*/  IMAD.MOV.U32 R8, RZ, RZ, 0x1e1 ;  /* 0x000001e1ff087424 */ /* 0x000fe400078e00ff */
[----:B------:R-:W-:Y:S02]  /*1740*/  IMAD.MOV.U32 R12, RZ, RZ, 0x1 ;  /* 0x00000001ff0c7424 */ /* 0x000fe400078e00ff */
[----:B0-----:R-:W-:-:S07]  /*1750*/  IMAD.MOV.U32 R13, RZ, RZ, RZ ;  /* 0x000000ffff0d7224 */ /* 0x001fce00078e00ff */
[----:B------:R-:W-:-:S07]  /*1760*/  LEPC R20, `(.L_x_15) ;  /* 0x000000001014794e */ /* 0x000fce0000000000 */
[----:B-1---5:R-:W-:Y:S05]  /*1770*/  CALL.ABS.NOINC R14 ;  /* 0x000000000e007343 */ /* 0x022fea0003c00000 */
.L_x_15:
[----:B0-----:R-:W-:-:S05]  /*1780*/  IMAD.U32 R0, RZ, RZ, UR49 ;  /* 0x00000031ff007e24 */ /* 0x001fca000f8e00ff */
[----:B------:R-:W-:-:S13]  /*1790*/  ISETP.NE.AND P0, PT, R0, 0x3, PT ;  /* 0x000000030000780c */ /* 0x000fda0003f05270 */
[----:B------:R-:W-:Y:S05]  /*17a0*/  @!P0 BRA `(.L_x_16) ;  /* 0x0000000000048947 */ /* 0x000fea0003800000 */
[----:B------:R-:W-:Y:S01]  /*17b0*/  BPT.TRAP 0x1 ;  /* 0x000000040000795c */ /* 0x000fe20000300000 */
.L_x_16:
[----:B------:R-:W-:Y:S02]  /*17c0*/  IMAD.U32 R3, RZ, RZ, UR45 ;  /* 0x0000002dff037e24 */ /* 0x000fe4000f8e00ff */
[----:B------:R-:W-:-:S03]  /*17d0*/  IMAD.U32 R0, RZ, RZ, UR48 ;  /* 0x00000030ff007e24 */ /* 0x000fc6000f8e00ff */
[----:B------:R-:W-:Y:S02]  /*17e0*/  LEA R3, R3, UR42, 0x3 ;  /* 0x0000002a03037c11 */ /* 0x000fe4000f8e18ff */
[----:B------:R-:W-:-:S04]  /*17f0*/  SHF.L.U32 R0, R0, 0x1f, RZ ;  /* 0x0000001f00007819 */ /* 0x000fc800000006ff */
[----:B------:R0:W1:Y:S01]  /*1800*/  SYNCS.PHASECHK.TRANS64.TRYWAIT P1, [R3+URZ], R0 ;  /* 0x00000000030075a7 */ /* 0x000062000802017f */
[----:B------:R-:W-:Y:S05]  /*1810*/  @!P0 BRA `(.L_x_17) ;  /* 0x0000000000048947 */ /* 0x000fea0003800000 */
[----:B------:R-:W-:Y:S01]  /*1820*/  BPT.TRAP 0x1 ;  /* 0x000000040000795c */ /* 0x000fe20000300000 */
.L_x_17:
[----:B------:R-:W-:-:S05]  /*1830*/  IMAD.U32 R4, RZ, RZ, UR46 ;  /* 0x0000002eff047e24 */ /* 0x000fca000f8e00ff */
[----:B------:R-:W-:Y:S01]  /*1840*/  ISETP.GE.AND P2, PT, R4, 0x1, PT ;  /* 0x000000010400780c */ /* 0x000fe20003f46270 */
[----:B-1----:R-:W-:-:S12]  /*1850*/  @P1 BRA `(.L_x_18) ;  /* 0x0000000000081947 */ /* 0x002fd80003800000 */
[----:B------:R-:W1:Y:S02]  /*1860*/  SYNCS.PHASECHK.TRANS64.TRYWAIT P1, [R3+URZ], R0 ;  /* 0x00000000030075a7 */ /* 0x000e64000802017f */
[----:B-1----:R-:W-:Y:S05]  /*1870*/  @!P1 BRA `(.L_x_19) ;  /* 0x0000005400089947 */ /* 0x002fea0003800000 */
.L_x_18:
[----:B------:R-:W-:Y:S05]  /*1880*/  WARPSYNC.ALL ;  /* 0x0000000000007948 */ /* 0x000fea0003800000 */
[----:B------:R-:W-:Y:S01]  /*1890*/  UIADD3 UR4, UR42, 0x180, URZ ;  /* 0x000001802a047890 */ /* 0x000fe2000fffe03f */
[----:B------:R-:W-:Y:S01]  /*18a0*/  WARPGROUP.ARRIVE ;  /* 0x00000000000079c5 */ /* 0x000fe20000000000 */
[----:B------:R-:W-:Y:S02]  /*18b0*/  UIADD3 UR5, UR42, 0x8180, URZ ;  /* 0x000081802a057890 */ /* 0x000fe4000fffe03f */
[----:B------:R-:W-:Y:S02]  /*18c0*/  USHF.R.U32.HI UR4, URZ, 0x4, UR4 ;  /* 0x000000043f047899 */ /* 0x000fe40008011604 */
[----:B------:R-:W-:-:S02]  /*18d0*/  USHF.R.U32.HI UR5, URZ, 0x4, UR5 ;  /* 0x000000043f057899 */ /* 0x000fc40008011605 */
[----:B------:R-:W-:Y:S02]  /*18e0*/  ULOP3.LUT UR4, UR4, 0x3fff, URZ, 0xc0, !UPT ;  /* 0x00003fff04047892 */ /* 0x000fe4000f8ec03f */
[----:B------:R-:W-:Y:S02]  /*18f0*/  ULOP3.LUT UR5, UR5, 0x3fff, URZ, 0xc0, !UPT ;  /* 0x00003fff05057892 */ /* 0x000fe4000f8ec03f */
[----:B------:R-:W-:Y:S02]  /*1900*/  ULOP3.LUT UR8, UR4, 0x10000, URZ, 0xfc, !UPT ;  /* 0x0001000004087892 */ /* 0x000fe4000f8efc3f */
[----:B------:R-:W-:Y:S02]  /*1910*/  ULOP3.LUT UR9, UR5, 0x10000, URZ, 0xfc, !UPT ;  /* 0x0001000005097892 */ /* 0x000fe4000f8efc3f */
[----:B------:R-:W-:Y:S02]  /*1920*/  ULEA UR10, UR45, UR8, 0x9 ;  /* 0x000000082d0a7291 */ /* 0x000fe4000f8e483f */
[----:B------:R-:W-:Y:S01]  /*1930*/  ULEA UR11, UR45, UR9, 0xa ;  /* 0x000000092d0b7291 */ /* 0x000fe2000f8e503f */
[----:B------:R-:W-:Y:S01]  /*1940*/  UMOV UR5, 0x40000040 ;  /* 0x4000004000057882 */ /* 0x000fe20000000000 */
[----:B------:R-:W-:-:S03]  /*1950*/  UMOV UR7, 0x40000040 ;  /* 0x4000004000077882 */ /* 0x000fc60000000000 */
[----:B------:R-:W-:Y:S02]  /*1960*/  UMOV UR4, UR10 ;  /* 0x0000000a00047c82 */ /* 0x000fe40008000000 */
[----:B------:R-:W-:Y:S02]  /*1970*/  UMOV UR6, UR11 ;  /* 0x0000000b00067c82 */ /* 0x000fe40008000000 */
[----:B------:R-:W-:Y:S01]  /*1980*/  HGMMA.64x128x8.F32.TF32 R24, gdesc[UR4], RZ, !UPT, gsb0 ;  /* 0x05e00000041879f0 */ /* 0x000fe2000c0028ff */
[----:B------:R-:W-:Y:S02]  /*1990*/  UIADD3 UR4, UR10, 0x2, URZ ;  /* 0x000000020a047890 */ /* 0x000fe4000fffe03f */
[----:B------:R-:W-:Y:S01]  /*19a0*/  UIADD3 UR6, UR11, 0x2, URZ ;  /* 0x000000020b067890 */ /* 0x000fe2000fffe03f */
[----:B------:R-:W-:Y:S01]  /*19b0*/  UMOV UR5, 0x40000040 ;  /* 0x4000004000057882 */ /* 0x000fe20000000000 */
[----:B------:R-:W-:Y:S01]  /*19c0*/  UMOV UR7, 0x40000040 ;  /* 0x4000004000077882 */ /* 0x000fe20000000000 */
[----:B------:R-:W-:-:S02]  /*19d0*/  WARPGROUP.DEPBAR.LE gsb0, 0x0 ;  /* 0x00008000000079c5 */ /* 0x000fc40000010000 */
[----:B------:R-:W-:-:S06]  /*19e0*/  WARPGROUP.ARRIVE ;  /* 0x00000000000079c5 */ /* 0x000fcc0000000000 */
[----:B------:R-:W-:Y:S01]  /*19f0*/  HGMMA.64x128x8.F32.TF32 R24, gdesc[UR4], R24, gsb0 ;  /* 0x05e00000041879f0 */ /* 0x000fe20008002818 */
[----:B------:R-:W-:Y:S02]  /*1a00*/  UIADD3 UR4, UR10, 0x4, URZ ;  /* 0x000000040a047890 */ /* 0x000fe4000fffe03f */
[----:B------:R-:W-:Y:S01]  /*1a10*/  UIADD3 UR6, UR11, 0x4, URZ ;  /* 0x000000040b067890 */ /* 0x000fe2000fffe03f */
[----:B------:R-:W-:Y:S01]  /*1a20*/  UMOV UR5, 0x40000040 ;  /* 0x4000004000057882 */ /* 0x000fe20000000000 */
[----:B------:R-:W-:Y:S01]  /*1a30*/  UMOV UR7, 0x40000040 ;  /* 0x4000004000077882 */ /* 0x000fe20000000000 */
[----:B------:R-:W-:Y:S02]  /*1a40*/  WARPGROUP.DEPBAR.LE gsb0, 0x0 ;  /* 0x00008000000079c5 */ /* 0x000fe40000010000 */
        /* <DEDUP_REMOVED lines=8> */
[----:B------:R-:W-:Y:S03]  /*1ad0*/  HGMMA.64x128x8.F32.TF32 R24, gdesc[UR4], R24, gsb0 ;  /* 0x05e00000041879f0 */ /* 0x000fe60008002818 */
[----:B------:R-:W-:Y:S02]  /*1ae0*/  WARPGROUP.DEPBAR.LE gsb0, 0x0 ;  /* 0x00008000000079c5 */ /* 0x000fe40000010000 */
[----:B------:R-:W-:Y:S05]  /*1af0*/  @!P2 BRA `(.L_x_20) ;  /* 0x000000040014a947 */ /* 0x000fea0003800000 */
[----:B------:R-:W-:Y:S01]  /*1b00*/  UIADD3 UR4, UR45, 0x1, URZ ;  /* 0x000000012d047890 */ /* 0x000fe2000fffe03f */
[----:B01----:R-:W-:Y:S01]  /*1b10*/  IMAD.U32 R0, RZ, RZ, UR46 ;  /* 0x0000002eff007e24 */ /* 0x003fe2000f8e00ff */
[----:B------:R-:W-:Y:S02]  /*1b20*/  UMOV UR11, UR45 ;  /* 0x0000002d000b7c82 */ /* 0x000fe40008000000 */
[----:B------:R-:W-:-:S04]  /*1b30*/  UISETP.NE.AND UP0, UPT, UR4, 0x4, UPT ;  /* 0x000000040400788c */ /* 0x000fc8000bf05270 */
[----:B------:R-:W-:Y:S02]  /*1b40*/  USEL UR5, URZ, 0x1, UP0 ;  /* 0x000000013f057887 */ /* 0x000fe40008000000 */
[----:B------:R-:W-:Y:S02]  /*1b50*/  USEL UR10, UR4, URZ, UP0 ;  /* 0x0000003f040a7287 */ /* 0x000fe40008000000 */
[----:B------:R-:W-:-:S06]  /*1b60*/  ULOP3.LUT UR5, UR48, UR5, URZ, 0x3c, !UPT ;  /* 0x0000000530057292 */ /* 0x000fcc000f8e3c3f */
[----:B------:R-:W-:-:S07]  /*1b70*/  IMAD.U32 R5, RZ, RZ, UR5 ;  /* 0x00000005ff057e24 */ /* 0x000fce000f8e00ff */
.L_x_27:
[----:B01----:R-:W-:Y:S05]  /*1b80*/  @!P0 BRA `(.L_x_21) ;  /* 0x0000000000048947 */ /* 0x003fea0003800000 */
[----:B------:R-:W-:Y:S01]  /*1b90*/  BPT.TRAP 0x1 ;  /* 0x000000040000795c */ /* 0x000fe20000300000 */
.L_x_21:
[----:B------:R-:W-:Y:S01]  /*1ba0*/  ULEA UR4, UR10, UR42, 0x3 ;  /* 0x0000002a0a047291 */ /* 0x000fe2000f8e183f */
[----:B------:R-:W-:-:S08]  /*1bb0*/  SHF.L.U32 R3, R5, 0x1f, RZ ;  /* 0x0000001f05037819 */ /* 0x000fd000000006ff */
[----:B------:R0:W1:Y:S01]  /*1bc0*/  SYNCS.PHASECHK.TRANS64.TRYWAIT P1, [UR4], R3 ;  /* 0x00000003ff0075a7 */ /* 0x0000620008020144 */
[----:B------:R-:W-:Y:S05]  /*1bd0*/  @!P0 BRA `(.L_x_22) ;  /* 0x0000000000048947 */ /* 0x000fea0003800000 */
[----:B------:R-:W-:Y:S01]  /*1be0*/  BPT.TRAP 0x1 ;  /* 0x000000040000795c */ /* 0x000fe20000300000 */
.L_x_22:
[----:B-1----:R-:W-:Y:S05]  /*1bf0*/  @P1 BRA `(.L_x_23) ;  /* 0x0000000000081947 */ /* 0x002fea0003800000 */
[----:B------:R-:W1:Y:S02]  /*1c00*/  SYNCS.PHASECHK.TRANS64.TRYWAIT P1, [UR4], R3 ;  /* 0x00000003ff0075a7 */ /* 0x000e640008020144 */
[----:B-1----:R-:W-:Y:S05]  /*1c10*/  @!P1 BRA `(.L_x_24) ;  /* 0x0000005000349947 */ /* 0x002fea0003800000 */
.L_x_23:
[----:B------:R-:W-:Y:S01]  /*1c20*/  ULEA UR12, UR10, UR8, 0x9 ;  /* 0x000000080a0c7291 */ /* 0x000fe2000f8e483f */
[----:B------:R-:W-:Y:S01]  /*1c30*/  WARPGROUP.ARRIVE ;  /* 0x00000000000079c5 */ /* 0x000fe20000000000 */
[----:B------:R-:W-:Y:S01]  /*1c40*/  ULEA UR13, UR10, UR9, 0xa ;  /* 0x000000090a0d7291 */ /* 0x000fe2000f8e503f */
[----:B------:R-:W-:Y:S01]  /*1c50*/  UMOV UR5, 0x40000040 ;  /* 0x4000004000057882 */ /* 0x000fe20000000000 */
[----:B------:R-:W-:-:S03]  /*1c60*/  UMOV UR7, 0x40000040 ;  /* 0x4000004000077882 */ /* 0x000fc60000000000 */
[----:B------:R-:W-:Y:S02]  /*1c70*/  UMOV UR4, UR12 ;  /* 0x0000000c00047c82 */ /* 0x000fe40008000000 */
[----:B------:R-:W-:Y:S02]  /*1c80*/  UMOV UR6, UR13 ;  /* 0x0000000d00067c82 */ /* 0x000fe40008000000 */
[----:B------:R-:W-:Y:S01]  /*1c90*/  HGMMA.64x128x8.F32.TF32 R24, gdesc[UR4], R24, gsb0 ;  /* 0x05e00000041879f0 */ /* 0x000fe20008002818 */
        /* <DEDUP_REMOVED lines=23> */
[----:B------:R-:W-:Y:S01]  /*1e10*/  BPT.TRAP 0x1 ;  /* 0x000000040000795c */ /* 0x000fe20000300000 */
.L_x_25:
[----:B------:R-:W-:Y:S02]  /*1e20*/  UISETP.GT.U32.AND UP0, UPT, UR36, 0x1, UPT ;  /* 0x000000012400788c */ /* 0x000fe4000bf04070 */
[----:B------:R-:W-:-:S04]  /*1e30*/  ULEA UR4, UR11, UR42, 0x3 ;  /* 0x0000002a0b047291 */ /* 0x000fc8000f8e183f */
[----:B------:R-:W-:Y:S01]  /*1e40*/  UIADD3 UR4, UR4, 0x20, URZ ;  /* 0x0000002004047890 */ /* 0x000fe2000fffe03f */
[----:B------:R-:W-:-:S03]  /*1e50*/  PLOP3.LUT P1, PT, PT, PT, UP0, 0x80, 0x0 ;  /* 0x000000000000781c */ /* 0x000fc60003f2f008 */
[----:B------:R-:W-:-:S09]  /*1e60*/  UPRMT UR4, URZ, 0x654, UR4 ;  /* 0x000006543f047896 */ /* 0x000fd20008000004 */
[----:B------:R-:W-:Y:S01]  /*1e70*/  SYNCS.ARRIVE.TRANS64.RED.A1T0 RZ, [UR4], RZ ;  /* 0x000000ffffff79a7 */ /* 0x000fe20008100404 */
[----:B------:R-:W-:Y:S05]  /*1e80*/  @P1 BRA `(.L_x_26) ;  /* 0x0000000000041947 */ /* 0x000fea0003800000 */
[----:B------:R-:W-:Y:S01]  /*1e90*/  BPT.TRAP 0x1 ;  /* 0x000000040000795c */ /* 0x000fe20000300000 */
.L_x_26:
[----:B------:R-:W-:Y:S01]  /*1ea0*/  UIADD3 UR10, UR10, 0x1, URZ ;  /* 0x000000010a0a7890 */ /* 0x000fe2000fffe03f */
[C---:B------:R-:W-:Y:S01]  /*1eb0*/  ISETP.GT.AND P1, PT, R0.reuse, 0x1, PT ;  /* 0x000000010000780c */ /* 0x040fe20003f24270 */
[----:B------:R-:W-:Y:S01]  /*1ec0*/  UIADD3 UR11, UR11, 0x1, URZ ;  /* 0x000000010b0b7890 */ /* 0x000fe2000fffe03f */
[----:B------:R-:W-:Y:S01]  /*1ed0*/  VIADD R0, R0, 0xffffffff ;  /* 0xffffffff00007836 */ /* 0x000fe20000000000 */
[----:B------:R-:W-:Y:S02]  /*1ee0*/  UISETP.NE.AND UP0, UPT, UR10, 0x4, UPT ;  /* 0x000000040a00788c */ /* 0x000fe4000bf05270 */
[----:B------:R-:W-:Y:S02]  /*1ef0*/  UISETP.NE.AND UP1, UPT, UR11, 0x4, UPT ;  /* 0x000000040b00788c */ /* 0x000fe4000bf25270 */
[----:B------:R-:W-:Y:S02]  /*1f00*/  USEL UR4, URZ, 0x1, UP0 ;  /* 0x000000013f047887 */ /* 0x000fe40008000000 */
[----:B------:R-:W-:-:S02]  /*1f10*/  USEL UR10, UR10, URZ, UP0 ;  /* 0x0000003f0a0a7287 */ /* 0x000fc40008000000 */
[----:B------:R-:W-:Y:S02]  /*1f20*/  USEL UR11, UR11, URZ, UP1 ;  /* 0x0000003f0b0b7287 */ /* 0x000fe40008800000 */
[----:B------:R-:W-:Y:S01]  /*1f30*/  LOP3.LUT R5, R5, UR4, RZ, 0x3c, !PT ;  /* 0x0000000405057c12 */ /* 0x000fe2000f8e3cff */
[----:B------:R-:W-:Y:S09]  /*1f40*/  @P1 BRA `(.L_x_27) ;  /* 0xfffffffc000c1947 */ /* 0x000ff2000383ffff */
.L_x_20:
[----:B01----:R-:W0:Y:S01]  /*1f50*/  LDC R0, c[0x0][0x28c] ;  /* 0x0000a300ff007b82 */ /* 0x003e220000000800 */
[----:B------:R1:W-:Y:S01]  /*1f60*/  SYNCS.ARRIVE.TRANS64.A1T0 RZ, [R99+UR50], RZ ;  /* 0x000000ff63ff79a7 */ /* 0x0003e20008100032 */
[----:B0-----:R-:W-:-:S13]  /*1f70*/  ISETP.GE.AND P1, PT, R0, 0x1, PT ;  /* 0x000000010000780c */ /* 0x001fda0003f26270 */
[----:B-1----:R-:W-:Y:S05]  /*1f80*/  @!P1 BRA `(.L_x_28) ;  /* 0x0000000000309947 */ /* 0x002fea0003800000 */
[----:B------:R-:W-:Y:S05]  /*1f90*/  @!P0 BRA `(.L_x_29) ;  /* 0x0000000000048947 */ /* 0x000fea0003800000 */
[----:B------:R-:W-:Y:S01]  /*1fa0*/  BPT.TRAP 0x1 ;  /* 0x000000040000795c */ /* 0x000fe20000300000 */
.L_x_29:
[----:B------:R-:W-:Y:S02]  /*1fb0*/  UIADD3 UR4, UR46, UR45, URZ ;  /* 0x0000002d2e047290 */ /* 0x000fe4000fffe03f */
[----:B------:R-:W-:Y:S02]  /*1fc0*/  UISETP.GT.U32.AND UP0, UPT, UR36, 0x1, UPT ;  /* 0x000000012400788c */ /* 0x000fe4000bf04070 */
[----:B------:R-:W-:-:S04]  /*1fd0*/  USHF.L.U32 UR4, UR4, 0x3, URZ ;  /* 0x0000000304047899 */ /* 0x000fc8000800063f */
[----:B------:R-:W-:Y:S01]  /*1fe0*/  ULOP3.LUT UR4, UR4, 0x18, URZ, 0xc0, !UPT ;  /* 0x0000001804047892 */ /* 0x000fe2000f8ec03f */
[----:B------:R-:W-:-:S03]  /*1ff0*/  PLOP3.LUT P0, PT, PT, PT, UP0, 0x80, 0x0 ;  /* 0x000000000000781c */ /* 0x000fc60003f0f008 */
[----:B------:R-:W-:-:S04]  /*2000*/  UIADD3 UR4, UR42, 0x20, UR4 ;  /* 0x000000202a047890 */ /* 0x000fc8000fffe004 */
[----:B------:R-:W-:-:S09]  /*2010*/  UPRMT UR4, URZ, 0x654, UR4 ;  /* 0x000006543f047896 */ /* 0x000fd20008000004 */
[----:B------:R-:W-:Y:S01]  /*2020*/  SYNCS.ARRIVE.TRANS64.RED.A1T0 RZ, [UR4], RZ ;  /* 0x000000ffffff79a7 */ /* 0x000fe20008100404 */
[----:B------:R-:W-:Y:S05]  /*2030*/  @P0 BRA `(.L_x_28) ;  /* 0x0000000000040947 */ /* 0x000fea0003800000 */
[----:B------:R-:W-:Y:S01]  /*2040*/  BPT.TRAP 0x1 ;  /* 0x000000040000795c */ /* 0x000fe20000300000 */
.L_x_28:
[----:B------:R-:W-:Y:S02]  /*2050*/  SHF.L.U32 R0, R98, 0x1f, RZ ;  /* 0x0000001f62007819 */ /* 0x000fe400000006ff */
[----:B------:R-:W-:Y:S02]  /*2060*/  SHF.R.S32.HI R9, RZ, 0x1f, R19 ;  /* 0x0000001fff097819 */ /* 0x000fe40000011413 */
[----:B------:R-:W0:Y:S02]  /*2070*/  SYNCS.PHASECHK.TRANS64.TRYWAIT P0, [R95+URZ+0x8], R0 ;  /* 0x000008005f0075a7 */ /* 0x000e24000800017f */
[----:B0-----:R-:W-:Y:S05]  /*2080*/  @!P0 BRA `(.L_x_30) ;  /* 0x0000004c00308947 */ /* 0x001fea0003800000 */
.L_x_184:
[----:B------:R-:W-:Y:S01]  /*2090*/  ULDC.64 UR4, c[0x0][0x5d0] ;  /* 0x0001740000047ab9 */ /* 0x000fe20000000a00 */
[----:B------:R-:W-:Y:S01]  /*20a0*/  ULDC UR6, c[0x0][0x284] ;  /* 0x0000a10000067ab9 */ /* 0x000fe20000000800 */
[----:B0-----:R-:W-:Y:S02]  /*20b0*/  IMAD R0, R9, UR4, RZ ;  /* 0x0000000409007c24 */ /* 0x001fe4000f8e02ff */
[----:B------:R-:W-:Y:S02]  /*20c0*/  IMAD.SHL.U32 R10, R2, 0x80, RZ ;  /* 0x00000080020a7824 */ /* 0x000fe400078e00ff */
[C---:B------:R-:W-:Y:S02]  /*20d0*/  IMAD R5, R19.reuse, UR5, R0 ;  /* 0x0000000513057c24 */ /* 0x040fe4000f8e0200 */
[----:B------:R-:W-:Y:S01]  /*20e0*/  IMAD.SHL.U32 R0, R18, 0x40, RZ ;  /* 0x0000004012007824 */ /* 0x000fe200078e00ff */
[----:B------:R-:W-:Y:S01]  /*20f0*/  SHF.R.S32.HI R11, RZ, 0x1f, R10 ;  /* 0x0000001fff0b7819 */ /* 0x000fe2000001140a */
[----:B------:R-:W-:Y:S01]  /*2100*/  IMAD.WIDE.U32 R2, R19, UR4, R90 ;  /* 0x0000000413027c25 */ /* 0x000fe2000f8e005a */
[----:B------:R-:W-:-:S02]  /*2110*/  ULDC.64 UR4, c[0x0][0x5c8] ;  /* 0x0001720000047ab9 */ /* 0x000fc40000000a00 */
[----:B------:R-:W-:Y:S01]  /*2120*/  ISETP.GE.AND P0, PT, R0, UR6, PT ;  /* 0x0000000600007c0c */ /* 0x000fe2000bf06270 */
[----:B------:R-:W-:Y:S01]  /*2130*/  ULDC UR6, c[0x0][0x288] ;  /* 0x0000a20000067ab9 */ /* 0x000fe20000000800 */
[----:B------:R-:W-:Y:S01]  /*2140*/  IADD3 R2, P1, R10, R2, RZ ;  /* 0x000000020a027210 */ /* 0x000fe20007f3e0ff */
[----:B------:R-:W-:Y:S01]  /*2150*/  IMAD.WIDE R20, R18, 0x40, R88 ;  /* 0x0000004012147825 */ /* 0x000fe200078e0258 */
[----:B------:R-:W-:Y:S02]  /*2160*/  ISETP.GE.OR P0, PT, R10, UR6, P0 ;  /* 0x000000060a007c0c */ /* 0x000fe40008706670 */
[----:B------:R-:W-:Y:S01]  /*2170*/  IADD3.X R3, R11, R3, R5, P1, !PT ;  /* 0x000000030b037210 */ /* 0x000fe20000ffe405 */
[----:B------:R-:W-:-:S04]  /*2180*/  IMAD R7, R21, UR4, RZ ;  /* 0x0000000415077c24 */ /* 0x000fc8000f8e02ff */
[C---:B------:R-:W-:Y:S02]  /*2190*/  IMAD R7, R20.reuse, UR5, R7 ;  /* 0x0000000514077c24 */ /* 0x040fe4000f8e0207 */
[----:B------:R-:W-:-:S04]  /*21a0*/  IMAD.WIDE.U32 R100, R20, UR4, R2 ;  /* 0x0000000414647c25 */ /* 0x000fc8000f8e0002 */
[----:B------:R-:W-:Y:S05]  /*21b0*/  @P0 BRA `(.L_x_31) ;  /* 0x0000003000d00947 */ /* 0x000fea0003800000 */
[----:B-----5:R-:W-:Y:S01]  /*21c0*/  FSETP.NEU.AND P1, PT, R23, RZ, PT ;  /* 0x000000ff1700720b */ /* 0x020fe20003f2d000 */
[----:B------:R-:W-:Y:S01]  /*21d0*/  IMAD.IADD R18, R94, 0x1, -R10 ;  /* 0x000000015e127824 */ /* 0x000fe200078e0a0a */
[----:B------:R-:W-:Y:S01]  /*21e0*/  BSSY B0, `(.L_x_31) ;  /* 0x0000331000007945 */ /* 0x000fe20003800000 */
[----:B------:R-:W-:Y:S02]  /*21f0*/  IMAD.IADD R0, R97, 0x1, -R0 ;  /* 0x0000000161007824 */ /* 0x000fe400078e0a00 */
[----:B------:R-:W-:Y:S01]  /*2200*/  IMAD.IADD R7, R101, 0x1, R7 ;  /* 0x0000000165077824 */ /* 0x000fe200078e0207 */
[----:B------:R-:W-:-:S04]  /*2210*/  ISETP.GT.AND P0, PT, R18, RZ, PT ;  /* 0x000000ff1200720c */ /* 0x000fc80003f04270 */
[----:B------:R-:W-:-:S03]  /*2220*/  ISETP.GT.AND P2, PT, R0, RZ, P0 ;  /* 0x000000ff0000720c */ /* 0x000fc60000744270 */
[----:B------:R-:W-:Y:S10]  /*2230*/  @!P1 BRA `(.L_x_32) ;  /* 0x0000002400149947 */ /* 0x000ff40003800000 */
[----:B------:R-:W0:Y:S01]  /*2240*/  LDC.64 R104, c[0x0][0x5b8] ;  /* 0x00016e00ff687b82 */ /* 0x000e220000000a00 */
[----:B------:R-:W-:-:S07]  /*2250*/  ULDC.64 UR4, c[0x0][0x5c0] ;  /* 0x0001700000047ab9 */ /* 0x000fce0000000a00 */
[----:B------:R-:W1:Y:S08]  /*2260*/  LDC.64 R106, c[0x0][0x5b0] ;  /* 0x00016c00ff6a7b82 */ /* 0x000e700000000a00 */
[----:B------:R-:W2:Y:S01]  /*2270*/  LDC.64 R108, c[0x0][0x5a8] ;  /* 0x00016a00ff6c7b82 */ /* 0x000ea20000000a00 */
[-C--:B0-----:R-:W-:Y:S02]  /*2280*/  IMAD R4, R9, R104.reuse, RZ ;  /* 0x0000006809047224 */ /* 0x081fe400078e02ff */
[----:B------:R-:W-:-:S04]  /*2290*/  IMAD.WIDE.U32 R2, R19, R104, R90 ;  /* 0x0000006813027225 */ /* 0x000fc800078e005a */
[----:B------:R-:W-:Y:S01]  /*22a0*/  IMAD R101, R19, R105, R4 ;  /* 0x0000006913657224 */ /* 0x000fe200078e0204 */
[----:B------:R-:W-:Y:S01]  /*22b0*/  IADD3 R4, P1, R10, R2, RZ ;  /* 0x000000020a047210 */ /* 0x000fe20007f3e0ff */
[----:B-1----:R-:W-:-:S03]  /*22c0*/  IMAD R2, R21, R106, RZ ;  /* 0x0000006a15027224 */ /* 0x002fc600078e02ff */
[----:B------:R-:W-:Y:S01]  /*22d0*/  IADD3.X R5, R11, R3, R101, P1, !PT ;  /* 0x000000030b057210 */ /* 0x000fe20000ffe465 */
[C---:B------:R-:W-:Y:S02]  /*22e0*/  IMAD R21, R20.reuse, R107, R2 ;  /* 0x0000006b14157224 */ /* 0x040fe400078e0202 */
[----:B------:R-:W-:-:S04]  /*22f0*/  IMAD.WIDE.U32 R2, R20, R106, R4 ;  /* 0x0000006a14027225 */ /* 0x000fc800078e0004 */
[----:B------:R-:W-:Y:S01]  /*2300*/  IMAD.IADD R3, R3, 0x1, R21 ;  /* 0x0000000103037824 */ /* 0x000fe200078e0215 */
[----:B--2---:R-:W-:-:S04]  /*2310*/  LEA R8, P1, R2, R108, 0x2 ;  /* 0x0000006c02087211 */ /* 0x004fc800078210ff */
[----:B------:R-:W-:-:S05]  /*2320*/  LEA.HI.X R9, R2, R109, R3, 0x2, P1 ;  /* 0x0000006d02097211 */ /* 0x000fca00008f1403 */
[----:B------:R0:W2:Y:S01]  /*2330*/  @P2 LDG.E.LTC128B R102, desc[UR54][R8.64] ;  /* 0x0000003608662981 */ /* 0x0000a2000c1e1920 */
[----:B------:R-:W-:Y:S01]  /*2340*/  IMAD.WIDE.U32 R2, R20, R106, R10 ;  /* 0x0000006a14027225 */ /* 0x000fe200078e000a */
[----:B------:R-:W-:Y:S01]  /*2350*/  SHF.L.U64.HI R15, R106, 0x3, R107 ;  /* 0x000000036a0f7819 */ /* 0x000fe2000001026b */
[----:B------:R-:W-:Y:S01]  /*2360*/  BSSY B1, `(.L_x_33) ;  /* 0x0000017000017945 */ /* 0x000fe20003800000 */
[----:B------:R-:W-:Y:S01]  /*2370*/  ISETP.GT.AND P0, PT, R0, 0x8, P0 ;  /* 0x000000080000780c */ /* 0x000fe20000704270 */
[----:B------:R-:W-:Y:S01]  /*2380*/  IMAD.SHL.U32 R14, R106, 0x8, RZ ;  /* 0x000000086a0e7824 */ /* 0x000fe200078e00ff */
[----:B------:R-:W-:-:S03]  /*2390*/  IADD3 R12, P1, R90, R2, RZ ;  /* 0x000000025a0c7210 */ /* 0x000fc60007f3e0ff */
[----:B------:R-:W-:Y:S01]  /*23a0*/  IMAD.WIDE.U32 R14, R20, R106, R14 ;  /* 0x0000006a140e7225 */ /* 0x000fe200078e000e */
[----:B------:R-:W-:Y:S02]  /*23b0*/  IADD3.X R13, R91, R21, R3, P1, !PT ;  /* 0x000000155b0d7210 */ /* 0x000fe40000ffe403 */
[C---:B------:R-:W-:Y:S01]  /*23c0*/  LEA R6, P1, R100.reuse, UR4, 0x2 ;  /* 0x0000000464067c11 */ /* 0x040fe2000f8210ff */
[----:B------:R-:W-:Y:S02]  /*23d0*/  IMAD.IADD R21, R21, 0x1, R15 ;  /* 0x0000000115157824 */ /* 0x000fe400078e020f */
[----:B------:R-:W-:Y:S01]  /*23e0*/  IMAD.WIDE.U32 R12, R19, R104, R12 ;  /* 0x00000068130c7225 */ /* 0x000fe200078e000c */
[----:B------:R-:W-:Y:S02]  /*23f0*/  LEA.HI.X R7, R100, UR5, R7, 0x2, P1 ;  /* 0x0000000564077c11 */ /* 0x000fe400088f1407 */
[----:B------:R-:W-:Y:S01]  /*2400*/  ISETP.GT.AND P1, PT, R18, 0x1, PT ;  /* 0x000000011200780c */ /* 0x000fe20003f24270 */
[----:B------:R-:W-:Y:S01]  /*2410*/  IMAD.IADD R3, R101, 0x1, R13 ;  /* 0x0000000165037824 */ /* 0x000fe200078e020d */
[----:B------:R-:W-:-:S02]  /*2420*/  LEA R2, P3, R12, R108, 0x2 ;  /* 0x0000006c0c027211 */ /* 0x000fc400078610ff */
[----:B------:R-:W-:Y:S02]  /*2430*/  ISETP.GT.AND P5, PT, R0, RZ, P1 ;  /* 0x000000ff0000720c */ /* 0x000fe40000fa4270 */
[----:B------:R-:W-:Y:S02]  /*2440*/  LEA.HI.X R3, R12, R109, R3, 0x2, P3 ;  /* 0x0000006d0c037211 */ /* 0x000fe400018f1403 */
[----:B0-----:R-:W-:-:S04]  /*2450*/  IADD3 R8, P3, R4, R14, RZ ;  /* 0x0000000e04087210 */ /* 0x001fc80007f7e0ff */
[----:B------:R-:W-:Y:S01]  /*2460*/  LEA R12, P4, R8, R108, 0x2 ;  /* 0x0000006c080c7211 */ /* 0x000fe200078810ff */
[----:B------:R-:W-:Y:S02]  /*2470*/  IMAD.X R5, R21, 0x1, R5, P3 ;  /* 0x0000000115057824 */ /* 0x000fe400018e0605 */
[----:B--2---:R-:W-:-:S04]  /*2480*/  FMUL R9, R102, R23 ;  /* 0x0000001766097220 */ /* 0x004fc80000400000 */
[----:B------:R-:W-:-:S05]  /*2490*/  FFMA R9, R24, R22, R9 ;  /* 0x0000001618097223 */ /* 0x000fca0000000009 */
[----:B------:R0:W-:Y:S01]  /*24a0*/  @P2 STG.E desc[UR54][R6.64], R9 ;  /* 0x0000000906002986 */ /* 0x0001e2000c101936 */
[----:B------:R-:W-:Y:S05]  /*24b0*/  @!P5 BRA `(.L_x_34) ;  /* 0x000000000004d947 */ /* 0x000fea0003800000 */
[----:B------:R1:W5:Y:S02]  /*24c0*/  LDG.E.LTC128B R102, desc[UR54][R2.64+0x4] ;  /* 0x0000043602667981 */ /* 0x000364000c1e1920 */
.L_x_34:
[----:B------:R-:W-:Y:S05]  /*24d0*/  BSYNC B1 ;  /* 0x0000000000017941 */ /* 0x000fea0003800000 */
.L_x_33:
[----:B-----5:R-:W-:Y:S01]  /*24e0*/  FMUL R4, R102, R23 ;  /* 0x0000001766047220 */ /* 0x020fe20000400000 */
[----:B------:R-:W-:-:S03]  /*24f0*/  LEA.HI.X R13, R8, R109, R5, 0x2, P4 ;  /* 0x0000006d080d7211 */ /* 0x000fc600020f1405 */
[----:B------:R-:W-:-:S05]  /*2500*/  FFMA R25, R25, R22, R4 ;  /* 0x0000001619197223 */ /* 0x000fca0000000004 */
[----:B------:R2:W-:Y:S04]  /*2510*/  @P5 STG.E desc[UR54][R6.64+0x4], R25 ;  /* 0x0000041906005986 */ /* 0x0005e8000c101936 */
[----:B------:R-:W3:Y:S01]  /*2520*/  @P0 LDG.E.LTC128B R102, desc[UR54][R12.64] ;  /* 0x000000360c660981 */ /* 0x000ee2000c1e1920 */
[----:B------:R-:W-:Y:S01]  /*2530*/  IADD3 R10, P2, P3, R90, R14, R10 ;  /* 0x0000000e5a0a7210 */ /* 0x000fe20007b5e00a */
[----:B------:R-:W-:Y:S01]  /*2540*/  BSSY B1, `(.L_x_35) ;  /* 0x0000010000017945 */ /* 0x000fe20003800000 */
[----:B0-----:R-:W-:Y:S02]  /*2550*/  SHF.L.U64.HI R9, R93, 0x2, R92 ;  /* 0x000000025d097819 */ /* 0x001fe4000001025c */
[----:B------:R-:W-:Y:S02]  /*2560*/  IADD3.X R11, R91, R21, R11, P2, P3 ;  /* 0x000000155b0b7210 */ /* 0x000fe400017e640b */
[----:B------:R-:W-:-:S02]  /*2570*/  LEA R8, P3, R93, R6, 0x2 ;  /* 0x000000065d087211 */ /* 0x000fc400078610ff */
[----:B------:R-:W-:Y:S01]  /*2580*/  ISETP.GT.AND P1, PT, R0, 0x8, P1 ;  /* 0x000000080000780c */ /* 0x000fe20000f24270 */
[----:B------:R-:W-:Y:S01]  /*2590*/  IMAD.WIDE.U32 R10, R19, R104, R10 ;  /* 0x00000068130a7225 */ /* 0x000fe200078e000a */
[----:B------:R-:W-:-:S03]  /*25a0*/  ISETP.GT.AND P2, PT, R18, 0x8, PT ;  /* 0x000000081200780c */ /* 0x000fc60003f44270 */
[----:B------:R-:W-:Y:S01]  /*25b0*/  IMAD.X R9, R9, 0x1, R7, P3 ;  /* 0x0000000109097824 */ /* 0x000fe200018e0607 */
[----:B------:R-:W-:Y:S01]  /*25c0*/  LEA R4, P4, R10, R108, 0x2 ;  /* 0x0000006c0a047211 */ /* 0x000fe200078810ff */
[----:B------:R-:W-:Y:S02]  /*25d0*/  IMAD.IADD R11, R101, 0x1, R11 ;  /* 0x00000001650b7824 */ /* 0x000fe400078e020b */
[----:B---3--:R-:W-:-:S04]  /*25e0*/  FMUL R5, R102, R23 ;  /* 0x0000001766057220 */ /* 0x008fc80000400000 */
[----:B------:R-:W-:Y:S01]  /*25f0*/  FFMA R13, R26, R22, R5 ;  /* 0x000000161a0d7223 */ /* 0x000fe20000000005 */
[----:B------:R-:W-:-:S04]  /*2600*/  LEA.HI.X R5, R10, R109, R11, 0x2, P4 ;  /* 0x0000006d0a057211 */ /* 0x000fc800020f140b */
[----:B------:R2:W-:Y:S01]  /*2610*/  @P0 STG.E desc[UR54][R8.64], R13 ;  /* 0x0000000d08000986 */ /* 0x0005e2000c101936 */
[----:B------:R-:W-:Y:S05]  /*2620*/  @!P1 BRA `(.L_x_36) ;  /* 0x0000000000049947 */ /* 0x000fea0003800000 */
[----:B------:R0:W5:Y:S02]  /*2630*/  LDG.E.LTC128B R102, desc[UR54][R4.64+0x4] ;  /* 0x0000043604667981 */ /* 0x000164000c1e1920 */
.L_x_36:
[----:B------:R-:W-:Y:S05]  /*2640*/  BSYNC B1 ;  /* 0x0000000000017941 */ /* 0x000fea0003800000 */
.L_x_35:
[----:B-----5:R-:W-:Y:S01]  /*2650*/  FMUL R10, R102, R23 ;  /* 0x00000017660a7220 */ /* 0x020fe20000400000 */
[----:B------:R-:W-:Y:S01]  /*2660*/  ISETP.GT.AND P3, PT, R0, RZ, P2 ;  /* 0x000000ff0000720c */ /* 0x000fe20001764270 */
[----:B------:R-:W-:Y:S01]  /*2670*/  BSSY B1, `(.L_x_37) ;  /* 0x0000006000017945 */ /* 0x000fe20003800000 */
[----:B------:R-:W-:Y:S01]  /*2680*/  ISETP.GT.AND P0, PT, R18, 0x9, PT ;  /* 0x000000091200780c */ /* 0x000fe20003f04270 */
[----:B------:R-:W-:-:S05]  /*2690*/  FFMA R27, R27, R22, R10 ;  /* 0x000000161b1b7223 */ /* 0x000fca000000000a */
[----:B------:R3:W-:Y:S05]  /*26a0*/  @P1 STG.E desc[UR54][R8.64+0x4], R27 ;  /* 0x0000041b08001986 */ /* 0x0007ea000c101936 */
[----:B------:R-:W-:Y:S05]  /*26b0*/  @!P3 BRA `(.L_x_38) ;  /* 0x000000000004b947 */ /* 0x000fea0003800000 */
[----:B------:R4:W5:Y:S02]  /*26c0*/  LDG.E.LTC128B R102, desc[UR54][R2.64+0x20] ;  /* 0x0000203602667981 */ /* 0x000964000c1e1920 */
.L_x_38:
[----:B------:R-:W-:Y:S05]  /*26d0*/  BSYNC B1 ;  /* 0x0000000000017941 */ /* 0x000fea0003800000 */
.L_x_37:
[----:B-----5:R-:W-:Y:S01]  /*26e0*/  FMUL R11, R102, R23 ;  /* 0x00000017660b7220 */ /* 0x020fe20000400000 */
[----:B------:R-:W-:Y:S01]  /*26f0*/  ISETP.GT.AND P1, PT, R0, RZ, P0 ;  /* 0x000000ff0000720c */ /* 0x000fe20000724270 */
[----:B------:R-:W-:Y:S02]  /*2700*/  BSSY B1, `(.L_x_39) ;  /* 0x0000005000017945 */ /* 0x000fe40003800000 */
[----:B------:R-:W-:-:S05]  /*2710*/  FFMA R11, R28, R22, R11 ;  /* 0x000000161c0b7223 */ /* 0x000fca000000000b */
[----:B------:R0:W-:Y:S05]  /*2720*/  @P3 STG.E desc[UR54][R6.64+0x20], R11 ;  /* 0x0000200b06003986 */ /* 0x0001ea000c101936 */
[----:B------:R-:W-:Y:S05]  /*2730*/  @!P1 BRA `(.L_x_40) ;  /* 0x0000000000049947 */ /* 0x000fea0003800000 */
[----:B------:R0:W5:Y:S02]  /*2740*/  LDG.E.LTC128B R102, desc[UR54][R2.64+0x24] ;  /* 0x0000243602667981 */ /* 0x000164000c1e1920 */
.L_x_40:
[----:B------:R-:W-:Y:S05]  /*2750*/  BSYNC B1 ;  /* 0x0000000000017941 */ /* 0x000fea0003800000 */
.L_x_39:
[----:B-----5:R-:W-:Y:S01]  /*2760*/  FMUL R10, R102, R23 ;  /* 0x00000017660a7220 */ /* 0x020fe20000400000 */
[----:B------:R-:W-:Y:S01]  /*2770*/  ISETP.GT.AND P2, PT, R0, 0x8, P2 ;  /* 0x000000080000780c */ /* 0x000fe20001744270 */
[----:B------:R-:W-:Y:S02]  /*2780*/  BSSY B1, `(.L_x_41) ;  /* 0x0000005000017945 */ /* 0x000fe40003800000 */
[----:B------:R-:W-:-:S05]  /*2790*/  FFMA R29, R29, R22, R10 ;  /* 0x000000161d1d7223 */ /* 0x000fca000000000a */
[----:B------:R0:W-:Y:S05]  /*27a0*/  @P1 STG.E desc[UR54][R6.64+0x24], R29 ;  /* 0x0000241d06001986 */ /* 0x0001ea000c101936 */
[----:B------:R-:W-:Y:S05]  /*27b0*/  @!P2 BRA `(.L_x_42) ;  /* 0x000000000004a947 */ /* 0x000fea0003800000 */
[----:B------:R0:W5:Y:S02]  /*27c0*/  LDG.E.LTC128B R102, desc[UR54][R4.64+0x20] ;  /* 0x0000203604667981 */ /* 0x000164000c1e1920 */
.L_x_42:
[----:B------:R-:W-:Y:S05]  /*27d0*/  BSYNC B1 ;  /* 0x0000000000017941 */ /* 0x000fea0003800000 */
.L_x_41:
[----:B0----5:R-:W-:Y:S01]  /*27e0*/  FMUL R11, R102, R23 ;  /* 0x00000017660b7220 */ /* 0x021fe20000400000 */
[----:B------:R-:W-:Y:S01]  /*27f0*/  ISETP.GT.AND P0, PT, R0, 0x8, P0 ;  /* 0x000000080000780c */ /* 0x000fe20000704270 */
[----:B------:R-:W-:Y:S01]  /*2800*/  BSSY B1, `(.L_x_43) ;  /* 0x0000006000017945 */ /* 0x000fe20003800000 */
[----:B------:R-:W-:Y:S01]  /*2810*/  ISETP.GT.AND P1, PT, R18, 0x10, PT ;  /* 0x000000101200780c */ /* 0x000fe20003f24270 */
[----:B------:R-:W-:-:S05]  /*2820*/  FFMA R11, R30, R22, R11 ;  /* 0x000000161e0b7223 */ /* 0x000fca000000000b */
[----:B------:R0:W-:Y:S05]  /*2830*/  @P2 STG.E desc[UR54][R8.64+0x20], R11 ;  /* 0x0000200b08002986 */ /* 0x0001ea000c101936 */
[----:B------:R-:W-:Y:S05]  /*2840*/  @!P0 BRA `(.L_x_44) ;  /* 0x0000000000048947 */ /* 0x000fea0003800000 */
[----:B------:R0:W5:Y:S02]  /*2850*/  LDG.E.LTC128B R102, desc[UR54][R4.64+0x24] ;  /* 0x0000243604667981 */ /* 0x000164000c1e1920 */
.L_x_44:
[----:B------:R-:W-:Y:S05]  /*2860*/  BSYNC B1 ;  /* 0x0000000000017941 */ /* 0x000fea0003800000 */
.L_x_43:
        /* <DEDUP_REMOVED lines=8> */
.L_x_46:
[----:B------:R-:W-:Y:S05]  /*28f0*/  BSYNC B1 ;  /* 0x0000000000017941 */ /* 0x000fea0003800000 */
.L_x_45:
[----:B0----5:R-:W-:Y:S01]  /*2900*/  FMUL R11, R102, R23 ;  /* 0x00000017660b7220 */ /* 0x021fe20000400000 */
[----:B------:R-:W-:Y:S01]  /*2910*/  ISETP.GT.AND P0, PT, R0, RZ, P2 ;  /* 0x000000ff0000720c */ /* 0x000fe20001704270 */
[----:B------:R-:W-:Y:S02]  /*2920*/  BSSY B1, `(.L_x_47) ;  /* 0x0000005000017945 */ /* 0x000fe40003800000 */
[----:B------:R-:W-:-:S05]  /*2930*/  FFMA R11, R32, R22, R11 ;  /* 0x00000016200b7223 */ /* 0x000fca000000000b */
[----:B------:R0:W-:Y:S05]  /*2940*/  @P3 STG.E desc[UR54][R6.64+0x40], R11 ;  /* 0x0000400b06003986 */ /* 0x0001ea000c101936 */
[----:B------:R-:W-:Y:S05]  /*2950*/  @!P0 BRA `(.L_x_48) ;  /* 0x0000000000048947 */ /* 0x000fea0003800000 */
[----:B------:R0:W5:Y:S02]  /*2960*/  LDG.E.LTC128B R102, desc[UR54][R2.64+0x44] ;  /* 0x0000443602667981 */ /* 0x000164000c1e1920 */
.L_x_48:
[----:B------:R-:W-:Y:S05]  /*2970*/  BSYNC B1 ;  /* 0x0000000000017941 */ /* 0x000fea0003800000 */
.L_x_47:
[----:B-----5:R-:W-:Y:S01]  /*2980*/  FMUL R10, R102, R23 ;  /* 0x00000017660a7220 */ /* 0x020fe20000400000 */
[----:B------:R-:W-:Y:S01]  /*2990*/  ISETP.GT.AND P1, PT, R0, 0x8, P1 ;  /* 0x000000080000780c */ /* 0x000fe20000f24270 */
[----:B------:R-:W-:Y:S02]  /*29a0*/  BSSY B1, `(.L_x_49) ;  /* 0x0000005000017945 */ /* 0x000fe40003800000 */
[----:B------:R-:W-:-:S05]  /*29b0*/  FFMA R33, R33, R22, R10 ;  /* 0x0000001621217223 */ /* 0x000fca000000000a */
[----:B------:R0:W-:Y:S05]  /*29c0*/  @P0 STG.E desc[UR54][R6.64+0x44], R33 ;  /* 0x0000442106000986 */ /* 0x0001ea000c101936 */
[----:B------:R-:W-:Y:S05]  /*29d0*/  @!P1 BRA `(.L_x_50) ;  /* 0x0000000000049947 */ /* 0x000fea0003800000 */
[----:B------:R0:W5:Y:S02]  /*29e0*/  LDG.E.LTC128B R102, desc[UR54][R4.64+0x40] ;  /* 0x0000403604667981 */ /* 0x000164000c1e1920 */
.L_x_50:
[----:B------:R-:W-:Y:S05]  /*29f0*/  BSYNC B1 ;  /* 0x0000000000017941 */ /* 0x000fea0003800000 */
.L_x_49:
        /* <DEDUP_REMOVED lines=8> */
.L_x_52:
[----:B------:R-:W-:Y:S05]  /*2a80*/  BSYNC B1 ;  /* 0x0000000000017941 */ /* 0x000fea0003800000 */
.L_x_51:
        /* <DEDUP_REMOVED lines=8> */
.L_x_54:
[----:B------:R-:W-:Y:S05]  /*2b10*/  BSYNC B1 ;  /* 0x0000000000017941 */ /* 0x000fea0003800000 */
.L_x_53:
[----:B0----5:R-:W-:Y:S01]  /*2b20*/  FMUL R11, R102, R23 ;  /* 0x00000017660b7220 */ /* 0x021fe20000400000 */
[----:B------:R-:W-:Y:S01]  /*2b30*/  ISETP.GT.AND P2, PT, R0, RZ, P1 ;  /* 0x000000ff0000720c */ /* 0x000fe20000f44270 */
[----:B------:R-:W-:Y:S02]  /*2b40*/  BSSY B1, `(.L_x_55) ;  /* 0x0000005000017945 */ /* 0x000fe40003800000 */
[----:B------:R-:W-:-:S05]  /*2b50*/  FFMA R11, R36, R22, R11 ;  /* 0x00000016240b7223 */ /* 0x000fca000000000b */
[----:B------:R0:W-:Y:S05]  /*2b60*/  @P3 STG.E desc[UR54][R6.64+0x60], R11 ;  /* 0x0000600b06003986 */ /* 0x0001ea000c101936 */
[----:B------:R-:W-:Y:S05]  /*2b70*/  @!P2 BRA `(.L_x_56) ;  /* 0x000000000004a947 */ /* 0x000fea0003800000 */
[----:B------:R0:W5:Y:S02]  /*2b80*/  LDG.E.LTC128B R102, desc[UR54][R2.64+0x64] ;  /* 0x0000643602667981 */ /* 0x000164000c1e1920 */
.L_x_56:
[----:B------:R-:W-:Y:S05]  /*2b90*/  BSYNC B1 ;  /* 0x0000000000017941 */ /* 0x000fea0003800000 */
.L_x_55:
[----:B-----5:R-:W-:Y:S01]  /*2ba0*/  FMUL R10, R102, R23 ;  /* 0x00000017660a7220 */ /* 0x020fe20000400000 */
[----:B------:R-:W-:Y:S01]  /*2bb0*/  ISETP.GT.AND P0, PT, R0, 0x8, P0 ;  /* 0x000000080000780c */ /* 0x000fe20000704270 */
[----:B------:R-:W-:Y:S02]  /*2bc0*/  BSSY B1, `(.L_x_57) ;  /* 0x0000005000017945 */ /* 0x000fe40003800000 */
[----:B------:R-:W-:-:S05]  /*2bd0*/  FFMA R37, R37, R22, R10 ;  /* 0x0000001625257223 */ /* 0x000fca000000000a */
[----:B------:R0:W-:Y:S05]  /*2be0*/  @P2 STG.E desc[UR54][R6.64+0x64], R37 ;  /* 0x0000642506002986 */ /* 0x0001ea000c101936 */
[----:B------:R-:W-:Y:S05]  /*2bf0*/  @!P0 BRA `(.L_x_58) ;  /* 0x0000000000048947 */ /* 0x000fea0003800000 */
[----:B------:R0:W5:Y:S02]  /*2c00*/  LDG.E.LTC128B R102, desc[UR54][R4.64+0x60] ;  /* 0x0000603604667981 */ /* 0x000164000c1e1920 */
.L_x_58:
[----:B------:R-:W-:Y:S05]  /*2c10*/  BSYNC B1 ;  /* 0x0000000000017941 */ /* 0x000fea0003800000 */
.L_x_57:
        /* <DEDUP_REMOVED lines=8> */
.L_x_60:
[----:B------:R-:W-:Y:S05]  /*2ca0*/  BSYNC B1 ;  /* 0x0000000000017941 */ /* 0x000fea0003800000 */
.L_x_59:
        /* <DEDUP_REMOVED lines=8> */
.L_x_62:
[----:B------:R-:W-:Y:S05]  /*2d30*/  BSYNC B1 ;  /* 0x0000000000017941 */ /* 0x000fea0003800000 */
.L_x_61:
[----:B0----5:R-:W-:Y:S01]  /*2d40*/  FMUL R11, R102, R23 ;  /* 0x00000017660b7220 */ /* 0x021fe20000400000 */
[----:B------:R-:W-:Y:S01]  /*2d50*/  ISETP.GT.AND P1, PT, R0, RZ, P0 ;  /* 0x000000ff0000720c */ /* 0x000fe20000724270 */
[----:B------:R-:W-:Y:S02]  /*2d60*/  BSSY B1, `(.L_x_63) ;  /* 0x0000005000017945 */ /* 0x000fe40003800000 */
[----:B------:R-:W-:-:S05]  /*2d70*/  FFMA R11, R40, R22, R11 ;  /* 0x00000016280b7223 */ /* 0x000fca000000000b */
[----:B------:R0:W-:Y:S05]  /*2d80*/  @P3 STG.E desc[UR54][R6.64+0x80], R11 ;  /* 0x0000800b06003986 */ /* 0x0001ea000c101936 */
[----:B------:R-:W-:Y:S05]  /*2d90*/  @!P1 BRA `(.L_x_64) ;  /* 0x0000000000049947 */ /* 0x000fea0003800000 */
[----:B------:R0:W5:Y:S02]  /*2da0*/  LDG.E.LTC128B R102, desc[UR54][R2.64+0x84] ;  /* 0x0000843602667981 */ /* 0x000164000c1e1920 */
.L_x_64:
[----:B------:R-:W-:Y:S05]  /*2db0*/  BSYNC B1 ;  /* 0x0000000000017941 */ /* 0x000fea0003800000 */
.L_x_63:
[----:B-----5:R-:W-:Y:S01]  /*2dc0*/  FMUL R10, R102, R23 ;  /* 0x00000017660a7220 */ /* 0x020fe20000400000 */
[----:B------:R-:W-:Y:S01]  /*2dd0*/  ISETP.GT.AND P2, PT, R0, 0x8, P2 ;  /* 0x000000080000780c */ /* 0x000fe20001744270 */
[----:B------:R-:W-:Y:S02]  /*2de0*/  BSSY B1, `(.L_x_65) ;  /* 0x0000005000017945 */ /* 0x000fe40003800000 */
[----:B------:R-:W-:-:S05]  /*2df0*/  FFMA R41, R41, R22, R10 ;  /* 0x0000001629297223 */ /* 0x000fca000000000a */
[----:B------:R0:W-:Y:S05]  /*2e00*/  @P1 STG.E desc[UR54][R6.64+0x84], R41 ;  /* 0x0000842906001986 */ /* 0x0001ea000c101936 */
[----:B------:R-:W-:Y:S05]  /*2e10*/  @!P2 BRA `(.L_x_66) ;  /* 0x000000000004a947 */ /* 0x000fea0003800000 */
[----:B------:R0:W5:Y:S02]  /*2e20*/  LDG.E.LTC128B R102, desc[UR54][R4.64+0x80] ;  /* 0x0000803604667981 */ /* 0x000164000c1e1920 */
.L_x_66:
[----:B------:R-:W-:Y:S05]  /*2e30*/  BSYNC B1 ;  /* 0x0000000000017941 */ /* 0x000fea0003800000 */
.L_x_65:
        /* <DEDUP_REMOVED lines=8> */
.L_x_68:
[----:B------:R-:W-:Y:S05]  /*2ec0*/  BSYNC B1 ;  /* 0x0000000000017941 */ /* 0x000fea0003800000 */
.L_x_67:
        /* <DEDUP_REMOVED lines=8> */
.L_x_70:
[----:B------:R-:W-:Y:S05]  /*2f50*/  BSYNC B1 ;  /* 0x0000000000017941 */ /* 0x000fea0003800000 */
.L_x_69:
[----:B0----5:R-:W-:Y:S01]  /*2f60*/  FMUL R11, R102, R23 ;  /* 0x00000017660b7220 */ /* 0x021fe20000400000 */
[----:B------:R-:W-:Y:S01]  /*2f70*/  ISETP.GT.AND P0, PT, R0, RZ, P2 ;  /* 0x000000ff0000720c */ /* 0x000fe20001704270 */
[----:B------:R-:W-:Y:S02]  /*2f80*/  BSSY B1, `(.L_x_71) ;  /* 0x0000005000017945 */ /* 0x000fe40003800000 */
[----:B------:R-:W-:-:S05]  /*2f90*/  FFMA R11, R44, R22, R11 ;  /* 0x000000162c0b7223 */ /* 0x000fca000000000b */
[----:B------:R0:W-:Y:S05]  /*2fa0*/  @P3 STG.E desc[UR54][R6.64+0xa0], R11 ;  /* 0x0000a00b06003986 */ /* 0x0001ea000c101936 */
[----:B------:R-:W-:Y:S05]  /*2fb0*/  @!P0 BRA `(.L_x_72) ;  /* 0x0000000000048947 */ /* 0x000fea0003800000 */
[----:B------:R0:W5:Y:S02]  /*2fc0*/  LDG.E.LTC128B R102, desc[UR54][R2.64+0xa4] ;  /* 0x0000a43602667981 */ /* 0x000164000c1e1920 */
.L_x_72:
[----:B------:R-:W-:Y:S05]  /*2fd0*/  BSYNC B1 ;  /* 0x0000000000017941 */ /* 0x000fea0003800000 */
.L_x_71:
[----:B-----5:R-:W-:Y:S01]  /*2fe0*/  FMUL R10, R102, R23 ;  /* 0x00000017660a7220 */ /* 0x020fe20000400000 */
[----:B------:R-:W-:Y:S01]  /*2ff0*/  ISETP.GT.AND P1, PT, R0, 0x8, P1 ;  /* 0x000000080000780c */ /* 0x000fe20000f24270 */
[----:B------:R-:W-:Y:S02]  /*3000*/  BSSY B1, `(.L_x_73) ;  /* 0x0000005000017945 */ /* 0x000fe40003800000 */
[----:B------:R-:W-:-:S05]  /*3010*/  FFMA R45, R45, R22, R10 ;  /* 0x000000162d2d7223 */ /* 0x000fca000000000a */
[----:B------:R0:W-:Y:S05]  /*3020*/  @P0 STG.E desc[UR54][R6.64+0xa4], R45 ;  /* 0x0000a42d06000986 */ /* 0x0001ea000c101936 */
[----:B------:R-:W-:Y:S05]  /*3030*/  @!P1 BRA `(.L_x_74) ;  /* 0x0000000000049947 */ /* 0x000fea0003800000 */
[----:B------:R0:W5:Y:S02]  /*3040*/  LDG.E.LTC128B R102, desc[UR54][R4.64+0xa0] ;  /* 0x0000a03604667981 */ /* 0x000164000c1e1920 */
.L_x_74:
[----:B------:R-:W-:Y:S05]  /*3050*/  BSYNC B1 ;  /* 0x0000000000017941 */ /* 0x000fea0003800000 */
.L_x_73:
        /* <DEDUP_REMOVED lines=8> */
.L_x_76:
[----:B------:R-:W-:Y:S05]  /*30e0*/  BSYNC B1 ;  /* 0x0000000000017941 */ /* 0x000fea0003800000 */
.L_x_75:
        /* <DEDUP_REMOVED lines=8> */
.L_x_78:
[----:B------:R-:W-:Y:S05]  /*3170*/  BSYNC B1 ;  /* 0x0000000000017941 */ /* 0x000fea0003800000 */
.L_x_77:
[----:B0----5:R-:W-:Y:S01]  /*3180*/  FMUL R11, R102, R23 ;  /* 0x00000017660b7220 */ /* 0x021fe20000400000 */
[----:B------:R-:W-:Y:S01]  /*3190*/  ISETP.GT.AND P2, PT, R0, RZ, P1 ;  /* 0x000000ff0000720c */ /* 0x000fe20000f44270 */
[----:B------:R-:W-:Y:S02]  /*31a0*/  BSSY B1, `(.L_x_79) ;  /* 0x0000005000017945 */ /* 0x000fe40003800000 */
[----:B------:R-:W-:-:S05]  /*31b0*/  FFMA R11, R48, R22, R11 ;  /* 0x00000016300b7223 */ /* 0x000fca000000000b */
[----:B------:R0:W-:Y:S05]  /*31c0*/  @P3 STG.E desc[UR54][R6.64+0xc0], R11 ;  /* 0x0000c00b06003986 */ /* 0x0001ea000c101936 */
[----:B------:R-:W-:Y:S05]  /*31d0*/  @!P2 BRA `(.L_x_80) ;  /* 0x000000000004a947 */ /* 0x000fea0003800000 */
[----:B------:R0:W5:Y:S02]  /*31e0*/  LDG.E.LTC128B R102, desc[UR54][R2.64+0xc4] ;  /* 0x0000c43602667981 */ /* 0x000164000c1e1920 */
.L_x_80:
[----:B------:R-:W-:Y:S05]  /*31f0*/  BSYNC B1 ;  /* 0x0000000000017941 */ /* 0x000fea0003800000 */
.L_x_79:
[----:B-----5:R-:W-:Y:S01]  /*3200*/  FMUL R10, R102, R23 ;  /* 0x00000017660a7220 */ /* 0x020fe20000400000 */
[----:B------:R-:W-:Y:S01]  /*3210*/  ISETP.GT.AND P0, PT, R0, 0x8, P0 ;  /* 0x000000080000780c */ /* 0x000fe20000704270 */
[----:B------:R-:W-:Y:S02]  /*3220*/  BSSY B1, `(.L_x_81) ;  /* 0x0000005000017945 */ /* 0x000fe40003800000 */
[----:B------:R-:W-:-:S05]  /*3230*/  FFMA R49, R49, R22, R10 ;  /* 0x0000001631317223 */ /* 0x000fca000000000a */
[----:B------:R0:W-:Y:S05]  /*3240*/  @P2 STG.E desc[UR54][R6.64+0xc4], R49 ;  /* 0x0000c43106002986 */ /* 0x0001ea000c101936 */
[----:B------:R-:W-:Y:S05]  /*3250*/  @!P0 BRA `(.L_x_82) ;  /* 0x0000000000048947 */ /* 0x000fea0003800000 */
[----:B------:R0:W5:Y:S02]  /*3260*/  LDG.E.LTC128B R102, desc[UR54][R4.64+0xc0] ;  /* 0x0000c03604667981 */ /* 0x000164000c1e1920 */
.L_x_82:
[----:B------:R-:W-:Y:S05]  /*3270*/  BSYNC B1 ;  /* 0x0000000000017941 */ /* 0x000fea0003800000 */
.L_x_81:
        /* <DEDUP_REMOVED lines=8> */
.L_x_84:
[----:B------:R-:W-:Y:S05]  /*3300*/  BSYNC B1 ;  /* 0x0000000000017941 */ /* 0x000fea0003800000 */
.L_x_83:
        /* <DEDUP_REMOVED lines=8> */
.L_x_86:
[----:B------:R-:W-:Y:S05]  /*3390*/  BSYNC B1 ;  /* 0x0000000000017941 */ /* 0x000fea0003800000 */
.L_x_85:
[----:B0----5:R-:W-:Y:S01]  /*33a0*/  FMUL R11, R102, R23 ;  /* 0x00000017660b7220 */ /* 0x021fe20000400000 */
[----:B------:R-:W-:Y:S01]  /*33b0*/  ISETP.GT.AND P1, PT, R0, RZ, P0 ;  /* 0x000000ff0000720c */ /* 0x000fe20000724270 */
[----:B------:R-:W-:Y:S02]  /*33c0*/  BSSY B1, `(.L_x_87) ;  /* 0x0000005000017945 */ /* 0x000fe40003800000 */
[----:B------:R-:W-:-:S05]  /*33d0*/  FFMA R11, R52, R22, R11 ;  /* 0x00000016340b7223 */ /* 0x000fca000000000b */
[----:B------:R0:W-:Y:S05]  /*33e0*/  @P3 STG.E desc[UR54][R6.64+0xe0], R11 ;  /* 0x0000e00b06003986 */ /* 0x0001ea000c101936 */
[----:B------:R-:W-:Y:S05]  /*33f0*/  @!P1 BRA `(.L_x_88) ;  /* 0x0000000000049947 */ /* 0x000fea0003800000 */
[----:B------:R0:W5:Y:S02]  /*3400*/  LDG.E.LTC128B R102, desc[UR54][R2.64+0xe4] ;  /* 0x0000e43602667981 */ /* 0x000164000c1e1920 */
.L_x_88:
[----:B------:R-:W-:Y:S05]  /*3410*/  BSYNC B1 ;  /* 0x0000000000017941 */ /* 0x000fea0003800000 */
.L_x_87:
[----:B-----5:R-:W-:Y:S01]  /*3420*/  FMUL R10, R102, R23 ;  /* 0x00000017660a7220 */ /* 0x020fe20000400000 */
[----:B------:R-:W-:Y:S01]  /*3430*/  ISETP.GT.AND P2, PT, R0, 0x8, P2 ;  /* 0x000000080000780c */ /* 0x000fe20001744270 */
[----:B------:R-:W-:Y:S02]  /*3440*/  BSSY B1, `(.L_x_89) ;  /* 0x0000005000017945 */ /* 0x000fe40003800000 */
[----:B------:R-:W-:-:S05]  /*3450*/  FFMA R53, R53, R22, R10 ;  /* 0x0000001635357223 */ /* 0x000fca000000000a */
[----:B------:R0:W-:Y:S05]  /*3460*/  @P1 STG.E desc[UR54][R6.64+0xe4], R53 ;  /* 0x0000e43506001986 */ /* 0x0001ea000c101936 */
[----:B------:R-:W-:Y:S05]  /*3470*/  @!P2 BRA `(.L_x_90) ;  /* 0x000000000004a947 */ /* 0x000fea0003800000 */
[----:B------:R0:W5:Y:S02]  /*3480*/  LDG.E.LTC128B R102, desc[UR54][R4.64+0xe0] ;  /* 0x0000e03604667981 */ /* 0x000164000c1e1920 */
.L_x_90:
[----:B------:R-:W-:Y:S05]  /*3490*/  BSYNC B1 ;  /* 0x0000000000017941 */ /* 0x000fea0003800000 */
.L_x_89:
        /* <DEDUP_REMOVED lines=8> */
.L_x_92:
[----:B------:R-:W-:Y:S05]  /*3520*/  BSYNC B1 ;  /* 0x0000000000017941 */ /* 0x000fea0003800000 */
.L_x_91:
        /* <DEDUP_REMOVED lines=8> */
.L_x_94:
[----:B------:R-:W-:Y:S05]  /*35b0*/  BSYNC B1 ;  /* 0x0000000000017941 */ /* 0x000fea0003800000 */
.L_x_93:
[----:B0----5:R-:W-:Y:S01]  /*35c0*/  FMUL R11, R102, R23 ;  /* 0x00000017660b7220 */ /* 0x021fe20000400000 */
[----:B------:R-:W-:Y:S01]  /*35d0*/  ISETP.GT.AND P0, PT, R0, RZ, P2 ;  /* 0x000000ff0000720c */ /* 0x000fe20001704270 */
[----:B------:R-:W-:Y:S02]  /*35e0*/  BSSY B1, `(.L_x_95) ;  /* 0x0000005000017945 */ /* 0x000fe40003800000 */
[----:B------:R-:W-:-:S05]  /*35f0*/  FFMA R11, R56, R22, R11 ;  /* 0x00000016380b7223 */ /* 0x000fca000000000b */
[----:B------:R0:W-:Y:S05]  /*3600*/  @P3 STG.E desc[UR54][R6.64+0x100], R11 ;  /* 0x0001000b06003986 */ /* 0x0001ea000c101936 */
[----:B------:R-:W-:Y:S05]  /*3610*/  @!P0 BRA `(.L_x_96) ;  /* 0x0000000000048947 */ /* 0x000fea0003800000 */
[----:B------:R0:W5:Y:S02]  /*3620*/  LDG.E.LTC128B R102, desc[UR54][R2.64+0x104] ;  /* 0x0001043602667981 */ /* 0x000164000c1e1920 */
.L_x_96:
[----:B------:R-:W-:Y:S05]  /*3630*/  BSYNC B1 ;  /* 0x0000000000017941 */ /* 0x000fea0003800000 */
.L_x_95:
[----:B-----5:R-:W-:Y:S01]  /*3640*/  FMUL R10, R102, R23 ;  /* 0x00000017660a7220 */ /* 0x020fe20000400000 */
[----:B------:R-:W-:Y:S01]  /*3650*/  ISETP.GT.AND P1, PT, R0, 0x8, P1 ;  /* 0x000000080000780c */ /* 0x000fe20000f24270 */
[----:B------:R-:W-:Y:S02]  /*3660*/  BSSY B1, `(.L_x_97) ;  /* 0x0000005000017945 */ /* 0x000fe40003800000 */
[----:B------:R-:W-:-:S05]  /*3670*/  FFMA R57, R57, R22, R10 ;  /* 0x0000001639397223 */ /* 0x000fca000000000a */
[----:B------:R0:W-:Y:S05]  /*3680*/  @P0 STG.E desc[UR54][R6.64+0x104], R57 ;  /* 0x0001043906000986 */ /* 0x0001ea000c101936 */
[----:B------:R-:W-:Y:S05]  /*3690*/  @!P1 BRA `(.L_x_98) ;  /* 0x0000000000049947 */ /* 0x000fea0003800000 */
[----:B------:R0:W5:Y:S02]  /*36a0*/  LDG.E.LTC128B R102, desc[UR54][R4.64+0x100] ;  /* 0x0001003604667981 */ /* 0x000164000c1e1920 */
.L_x_98:
[----:B------:R-:W-:Y:S05]  /*36b0*/  BSYNC B1 ;  /* 0x0000000000017941 */ /* 0x000fea0003800000 */
.L_x_97:
        /* <DEDUP_REMOVED lines=8> */
.L_x_100:
[----:B------:R-:W-:Y:S05]  /*3740*/  BSYNC B1 ;  /* 0x0000000000017941 */ /* 0x000fea0003800000 */
.L_x_99:
        /* <DEDUP_REMOVED lines=8> */
.L_x_102:
[----:B------:R-:W-:Y:S05]  /*37d0*/  BSYNC B1 ;  /* 0x0000000000017941 */ /* 0x000fea0003800000 */
.L_x_101:
[----:B0----5:R-:W-:Y:S01]  /*37e0*/  FMUL R11, R102, R23 ;  /* 0x00000017660b7220 */ /* 0x021fe20000400000 */
[----:B------:R-:W-:Y:S01]  /*37f0*/  ISETP.GT.AND P2, PT, R0, RZ, P1 ;  /* 0x000000ff0000720c */ /* 0x000fe20000f44270 */
[----:B------:R-:W-:Y:S02]  /*3800*/  BSSY B1, `(.L_x_103) ;  /* 0x0000005000017945 */ /* 0x000fe40003800000 */
[----:B------:R-:W-:-:S05]  /*3810*/  FFMA R11, R60, R22, R11 ;  /* 0x000000163c0b7223 */ /* 0x000fca000000000b */
[----:B------:R0:W-:Y:S05]  /*3820*/  @P3 STG.E desc[UR54][R6.64+0x120], R11 ;  /* 0x0001200b06003986 */ /* 0x0001ea000c101936 */
[----:B------:R-:W-:Y:S05]  /*3830*/  @!P2 BRA `(.L_x_104) ;  /* 0x000000000004a947 */ /* 0x000fea0003800000 */
[----:B------:R0:W5:Y:S02]  /*3840*/  LDG.E.LTC128B R102, desc[UR54][R2.64+0x124] ;  /* 0x0001243602667981 */ /* 0x000164000c1e1920 */
.L_x_104:
[----:B------:R-:W-:Y:S05]  /*3850*/  BSYNC B1 ;  /* 0x0000000000017941 */ /* 0x000fea0003800000 */
.L_x_103:
[----:B-----5:R-:W-:Y:S01]  /*3860*/  FMUL R10, R102, R23 ;  /* 0x00000017660a7220 */ /* 0x020fe20000400000 */
[----:B------:R-:W-:Y:S01]  /*3870*/  ISETP.GT.AND P0, PT, R0, 0x8, P0 ;  /* 0x000000080000780c */ /* 0x000fe20000704270 */
[----:B------:R-:W-:Y:S02]  /*3880*/  BSSY B1, `(.L_x_105) ;  /* 0x0000005000017945 */ /* 0x000fe40003800000 */
[----:B------:R-:W-:-:S05]  /*3890*/  FFMA R61, R61, R22, R10 ;  /* 0x000000163d3d7223 */ /* 0x000fca000000000a */
[----:B------:R0:W-:Y:S05]  /*38a0*/  @P2 STG.E desc[UR54][R6.64+0x124], R61 ;  /* 0x0001243d06002986 */ /* 0x0001ea000c101936 */
[----:B------:R-:W-:Y:S05]  /*38b0*/  @!P0 BRA `(.L_x_106) ;  /* 0x0000000000048947 */ /* 0x000fea0003800000 */
[----:B------:R0:W5:Y:S02]  /*38c0*/  LDG.E.LTC128B R102, desc[UR54][R4.64+0x120] ;  /* 0x0001203604667981 */ /* 0x000164000c1e1920 */
.L_x_106:
[----:B------:R-:W-:Y:S05]  /*38d0*/  BSYNC B1 ;  /* 0x0000000000017941 */ /* 0x000fea0003800000 */
.L_x_105:
        /* <DEDUP_REMOVED lines=8> */
.L_x_108:
[----:B------:R-:W-:Y:S05]  /*3960*/  BSYNC B1 ;  /* 0x0000000000017941 */ /* 0x000fea0003800000 */
.L_x_107:
        /* <DEDUP_REMOVED lines=8> */
.L_x_110:
[----:B------:R-:W-:Y:S05]  /*39f0*/  BSYNC B1 ;  /* 0x0000000000017941 */ /* 0x000fea0003800000 */
.L_x_109:
[----:B0----5:R-:W-:Y:S01]  /*3a00*/  FMUL R11, R102, R23 ;  /* 0x00000017660b7220 */ /* 0x021fe20000400000 */
[----:B------:R-:W-:Y:S01]  /*3a10*/  ISETP.GT.AND P1, PT, R0, RZ, P0 ;  /* 0x000000ff0000720c */ /* 0x000fe20000724270 */
[----:B------:R-:W-:Y:S02]  /*3a20*/  BSSY B1, `(.L_x_111) ;  /* 0x0000005000017945 */ /* 0x000fe40003800000 */
[----:B------:R-:W-:-:S05]  /*3a30*/  FFMA R11, R64, R22, R11 ;  /* 0x00000016400b7223 */ /* 0x000fca000000000b */
[----:B------:R0:W-:Y:S05]  /*3a40*/  @P3 STG.E desc[UR54][R6.64+0x140], R11 ;  /* 0x0001400b06003986 */ /* 0x0001ea000c101936 */
[----:B------:R-:W-:Y:S05]  /*3a50*/  @!P1 BRA `(.L_x_112) ;  /* 0x0000000000049947 */ /* 0x000fea0003800000 */
[----:B------:R0:W5:Y:S02]  /*3a60*/  LDG.E.LTC128B R102, desc[UR54][R2.64+0x144] ;  /* 0x0001443602667981 */ /* 0x000164000c1e1920 */
.L_x_112:
[----:B------:R-:W-:Y:S05]  /*3a70*/  BSYNC B1 ;  /* 0x0000000000017941 */ /* 0x000fea0003800000 */
.L_x_111:
[----:B-----5:R-:W-:Y:S01]  /*3a80*/  FMUL R10, R102, R23 ;  /* 0x00000017660a7220 */ /* 0x020fe20000400000 */
[----:B------:R-:W-:Y:S01]  /*3a90*/  ISETP.GT.AND P2, PT, R0, 0x8, P2 ;  /* 0x000000080000780c */ /* 0x000fe20001744270 */
[----:B------:R-:W-:Y:S02]  /*3aa0*/  BSSY B1, `(.L_x_113) ;  /* 0x0000005000017945 */ /* 0x000fe40003800000 */
[----:B------:R-:W-:-:S05]  /*3ab0*/  FFMA R65, R65, R22, R10 ;  /* 0x0000001641417223 */ /* 0x000fca000000000a */
[----:B------:R0:W-:Y:S05]  /*3ac0*/  @P1 STG.E desc[UR54][R6.64+0x144], R65 ;  /* 0x0001444106001986 */ /* 0x0001ea000c101936 */
[----:B------:R-:W-:Y:S05]  /*3ad0*/  @!P2 BRA `(.L_x_114) ;  /* 0x000000000004a947 */ /* 0x000fea0003800000 */
[----:B------:R0:W5:Y:S02]  /*3ae0*/  LDG.E.LTC128B R102, desc[UR54][R4.64+0x140] ;  /* 0x0001403604667981 */ /* 0x000164000c1e1920 */
.L_x_114:
[----:B------:R-:W-:Y:S05]  /*3af0*/  BSYNC B1 ;  /* 0x0000000000017941 */ /* 0x000fea0003800000 */
.L_x_113:
        /* <DEDUP_REMOVED lines=8> */
.L_x_116:
[----:B------:R-:W-:Y:S05]  /*3b80*/  BSYNC B1 ;  /* 0x0000000000017941 */ /* 0x000fea0003800000 */
.L_x_115:
        /* <DEDUP_REMOVED lines=8> */
.L_x_118:
[----:B------:R-:W-:Y:S05]  /*3c10*/  BSYNC B1 ;  /* 0x0000000000017941 */ /* 0x000fea0003800000 */
.L_x_117:
[----:B0----5:R-:W-:Y:S01]  /*3c20*/  FMUL R11, R102, R23 ;  /* 0x00000017660b7220 */ /* 0x021fe20000400000 */
[----:B------:R-:W-:Y:S01]  /*3c30*/  ISETP.GT.AND P0, PT, R0, RZ, P2 ;  /* 0x000000ff0000720c */ /* 0x000fe20001704270 */
[----:B------:R-:W-:Y:S02]  /*3c40*/  BSSY B1, `(.L_x_119) ;  /* 0x0000005000017945 */ /* 0x000fe40003800000 */
[----:B------:R-:W-:-:S05]  /*3c50*/  FFMA R11, R68, R22, R11 ;  /* 0x00000016440b7223 */ /* 0x000fca000000000b */
[----:B------:R0:W-:Y:S05]  /*3c60*/  @P3 STG.E desc[UR54][R6.64+0x160], R11 ;  /* 0x0001600b06003986 */ /* 0x0001ea000c101936 */
[----:B------:R-:W-:Y:S05]  /*3c70*/  @!P0 BRA `(.L_x_120) ;  /* 0x0000000000048947 */ /* 0x000fea0003800000 */
[----:B------:R0:W5:Y:S02]  /*3c80*/  LDG.E.LTC128B R102, desc[UR54][R2.64+0x164] ;  /* 0x0001643602667981 */ /* 0x000164000c1e1920 */
.L_x_120:
[----:B------:R-:W-:Y:S05]  /*3c90*/  BSYNC B1 ;  /* 0x0000000000017941 */ /* 0x000fea0003800000 */
.L_x_119:
[----:B-----5:R-:W-:Y:S01]  /*3ca0*/  FMUL R10, R102, R23 ;  /* 0x00000017660a7220 */ /* 0x020fe20000400000 */
[----:B------:R-:W-:Y:S01]  /*3cb0*/  ISETP.GT.AND P1, PT, R0, 0x8, P1 ;  /* 0x000000080000780c */ /* 0x000fe20000f24270 */
[----:B------:R-:W-:Y:S02]  /*3cc0*/  BSSY B1, `(.L_x_121) ;  /* 0x0000005000017945 */ /* 0x000fe40003800000 */
[----:B------:R-:W-:-:S05]  /*3cd0*/  FFMA R69, R69, R22, R10 ;  /* 0x0000001645457223 */ /* 0x000fca000000000a */
[----:B------:R0:W-:Y:S05]  /*3ce0*/  @P0 STG.E desc[UR54][R6.64+0x164], R69 ;  /* 0x0001644506000986 */ /* 0x0001ea000c101936 */
[----:B------:R-:W-:Y:S05]  /*3cf0*/  @!P1 BRA `(.L_x_122) ;  /* 0x0000000000049947 */ /* 0x000fea0003800000 */
[----:B------:R0:W5:Y:S02]  /*3d00*/  LDG.E.LTC128B R102, desc[UR54][R4.64+0x160] ;  /* 0x0001603604667981 */ /* 0x000164000c1e1920 */
.L_x_122:
[----:B------:R-:W-:Y:S05]  /*3d10*/  BSYNC B1 ;  /* 0x0000000000017941 */ /* 0x000fea0003800000 */
.L_x_121:
        /* <DEDUP_REMOVED lines=8> */
.L_x_124:
[----:B------:R-:W-:Y:S05]  /*3da0*/  BSYNC B1 ;  /* 0x0000000000017941 */ /* 0x000fea0003800000 */
.L_x_123:
        /* <DEDUP_REMOVED lines=8> */
.L_x_126:
[----:B------:R-:W-:Y:S05]  /*3e30*/  BSYNC B1 ;  /* 0x0000000000017941 */ /* 0x000fea0003800000 */
.L_x_125:
[----:B0----5:R-:W-:Y:S01]  /*3e40*/  FMUL R11, R102, R23 ;  /* 0x00000017660b7220 */ /* 0x021fe20000400000 */
[----:B------:R-:W-:Y:S01]  /*3e50*/  ISETP.GT.AND P2, PT, R0, RZ, P1 ;  /* 0x000000ff0000720c */ /* 0x000fe20000f44270 */
[----:B------:R-:W-:Y:S02]  /*3e60*/  BSSY B1, `(.L_x_127) ;  /* 0x0000005000017945 */ /* 0x000fe40003800000 */
[----:B------:R-:W-:-:S05]  /*3e70*/  FFMA R11, R72, R22, R11 ;  /* 0x00000016480b7223 */ /* 0x000fca000000000b */
[----:B------:R0:W-:Y:S05]  /*3e80*/  @P3 STG.E desc[UR54][R6.64+0x180], R11 ;  /* 0x0001800b06003986 */ /* 0x0001ea000c101936 */
[----:B------:R-:W-:Y:S05]  /*3e90*/  @!P2 BRA `(.L_x_128) ;  /* 0x000000000004a947 */ /* 0x000fea0003800000 */
[----:B------:R0:W5:Y:S02]  /*3ea0*/  LDG.E.LTC128B R102, desc[UR54][R2.64+0x184] ;  /* 0x0001843602667981 */ /* 0x000164000c1e1920 */
.L_x_128:
[----:B------:R-:W-:Y:S05]  /*3eb0*/  BSYNC B1 ;  /* 0x0000000000017941 */ /* 0x000fea0003800000 */
.L_x_127:
[----:B-----5:R-:W-:Y:S01]  /*3ec0*/  FMUL R10, R102, R23 ;  /* 0x00000017660a7220 */ /* 0x020fe20000400000 */
[----:B------:R-:W-:Y:S01]  /*3ed0*/  ISETP.GT.AND P0, PT, R0, 0x8, P0 ;  /* 0x000000080000780c */ /* 0x000fe20000704270 */
[----:B------:R-:W-:Y:S02]  /*3ee0*/  BSSY B1, `(.L_x_129) ;  /* 0x0000005000017945 */ /* 0x000fe40003800000 */
[----:B------:R-:W-:-:S05]  /*3ef0*/  FFMA R73, R73, R22, R10 ;  /* 0x0000001649497223 */ /* 0x000fca000000000a */
[----:B------:R0:W-:Y:S05]  /*3f00*/  @P2 STG.E desc[UR54][R6.64+0x184], R73 ;  /* 0x0001844906002986 */ /* 0x0001ea000c101936 */
[----:B------:R-:W-:Y:S05]  /*3f10*/  @!P0 BRA `(.L_x_130) ;  /* 0x0000000000048947 */ /* 0x000fea0003800000 */
[----:B------:R0:W5:Y:S02]  /*3f20*/  LDG.E.LTC128B R102, desc[UR54][R4.64+0x180] ;  /* 0x0001803604667981 */ /* 0x000164000c1e1920 */
.L_x_130:
[----:B------:R-:W-:Y:S05]  /*3f30*/  BSYNC B1 ;  /* 0x0000000000017941 */ /* 0x000fea0003800000 */
.L_x_129:
        /* <DEDUP_REMOVED lines=8> */
.L_x_132:
[----:B------:R-:W-:Y:S05]  /*3fc0*/  BSYNC B1 ;  /* 0x0000000000017941 */ /* 0x000fea0003800000 */
.L_x_131:
        /* <DEDUP_REMOVED lines=8> */
.L_x_134:
[----:B------:R-:W-:Y:S05]  /*4050*/  BSYNC B1 ;  /* 0x0000000000017941 */ /* 0x000fea0003800000 */
.L_x_133:
[----:B0----5:R-:W-:Y:S01]  /*4060*/  FMUL R11, R102, R23 ;  /* 0x00000017660b7220 */ /* 0x021fe20000400000 */
[----:B------:R-:W-:Y:S01]  /*4070*/  ISETP.GT.AND P1, PT, R0, RZ, P0 ;  /* 0x000000ff0000720c */ /* 0x000fe20000724270 */
[----:B------:R-:W-:Y:S02]  /*4080*/  BSSY B1, `(.L_x_135) ;  /* 0x0000005000017945 */ /* 0x000fe40003800000 */
[----:B------:R-:W-:-:S05]  /*4090*/  FFMA R11, R76, R22, R11 ;  /* 0x000000164c0b7223 */ /* 0x000fca000000000b */
[----:B------:R0:W-:Y:S05]  /*40a0*/  @P3 STG.E desc[UR54][R6.64+0x1a0], R11 ;  /* 0x0001a00b06003986 */ /* 0x0001ea000c101936 */
[----:B------:R-:W-:Y:S05]  /*40b0*/  @!P1 BRA `(.L_x_136) ;  /* 0x0000000000049947 */ /* 0x000fea0003800000 */
[----:B------:R0:W5:Y:S02]  /*40c0*/  LDG.E.LTC128B R102, desc[UR54][R2.64+0x1a4] ;  /* 0x0001a43602667981 */ /* 0x000164000c1e1920 */
.L_x_136:
[----:B------:R-:W-:Y:S05]  /*40d0*/  BSYNC B1 ;  /* 0x0000000000017941 */ /* 0x000fea0003800000 */
.L_x_135:
[----:B-----5:R-:W-:Y:S01]  /*40e0*/  FMUL R10, R102, R23 ;  /* 0x00000017660a7220 */ /* 0x020fe20000400000 */
[----:B------:R-:W-:Y:S01]  /*40f0*/  ISETP.GT.AND P2, PT, R0, 0x8, P2 ;  /* 0x000000080000780c */ /* 0x000fe20001744270 */
[----:B------:R-:W-:Y:S02]  /*4100*/  BSSY B1, `(.L_x_137) ;  /* 0x0000005000017945 */ /* 0x000fe40003800000 */
[----:B------:R-:W-:-:S05]  /*4110*/  FFMA R77, R77, R22, R10 ;  /* 0x000000164d4d7223 */ /* 0x000fca000000000a */
[----:B------:R0:W-:Y:S05]  /*4120*/  @P1 STG.E desc[UR54][R6.64+0x1a4], R77 ;  /* 0x0001a44d06001986 */ /* 0x0001ea000c101936 */
[----:B------:R-:W-:Y:S05]  /*4130*/  @!P2 BRA `(.L_x_138) ;  /* 0x000000000004a947 */ /* 0x000fea0003800000 */
[----:B------:R0:W5:Y:S02]  /*4140*/  LDG.E.LTC128B R102, desc[UR54][R4.64+0x1a0] ;  /* 0x0001a03604667981 */ /* 0x000164000c1e1920 */
.L_x_138:
[----:B------:R-:W-:Y:S05]  /*4150*/  BSYNC B1 ;  /* 0x0000000000017941 */ /* 0x000fea0003800000 */
.L_x_137:
        /* <DEDUP_REMOVED lines=8> */
.L_x_140:
[----:B------:R-:W-:Y:S05]  /*41e0*/  BSYNC B1 ;  /* 0x0000000000017941 */ /* 0x000fea0003800000 */
.L_x_139:
        /* <DEDUP_REMOVED lines=8> */
.L_x_142:
[----:B------:R-:W-:Y:S05]  /*4270*/  BSYNC B1 ;  /* 0x0000000000017941 */ /* 0x000fea0003800000 */
.L_x_141:
[----:B0----5:R-:W-:Y:S01]  /*4280*/  FMUL R11, R102, R23 ;  /* 0x00000017660b7220 */ /* 0x021fe20000400000 */
[----:B------:R-:W-:Y:S01]  /*4290*/  ISETP.GT.AND P0, PT, R0, RZ, P2 ;  /* 0x000000ff0000720c */ /* 0x000fe20001704270 */
[----:B------:R-:W-:Y:S02]  /*42a0*/  BSSY B1, `(.L_x_143) ;  /* 0x0000005000017945 */ /* 0x000fe40003800000 */
[----:B------:R-:W-:-:S05]  /*42b0*/  FFMA R11, R80, R22, R11 ;  /* 0x00000016500b7223 */ /* 0x000fca000000000b */
[----:B------:R0:W-:Y:S05]  /*42c0*/  @P3 STG.E desc[UR54][R6.64+0x1c0], R11 ;  /* 0x0001c00b06003986 */ /* 0x0001ea000c101936 */
[----:B------:R-:W-:Y:S05]  /*42d0*/  @!P0 BRA `(.L_x_144) ;  /* 0x0000000000048947 */ /* 0x000fea0003800000 */
[----:B------:R0:W5:Y:S02]  /*42e0*/  LDG.E.LTC128B R102, desc[UR54][R2.64+0x1c4] ;  /* 0x0001c43602667981 */ /* 0x000164000c1e1920 */
.L_x_144:
[----:B------:R-:W-:Y:S05]  /*42f0*/  BSYNC B1 ;  /* 0x0000000000017941 */ /* 0x000fea0003800000 */
.L_x_143:
[----:B-----5:R-:W-:Y:S01]  /*4300*/  FMUL R10, R102, R23 ;  /* 0x00000017660a7220 */ /* 0x020fe20000400000 */
[----:B------:R-:W-:Y:S01]  /*4310*/  ISETP.GT.AND P1, PT, R0, 0x8, P1 ;  /* 0x000000080000780c */ /* 0x000fe20000f24270 */
[----:B------:R-:W-:Y:S02]  /*4320*/  BSSY B1, `(.L_x_145) ;  /* 0x0000005000017945 */ /* 0x000fe40003800000 */
[----:B------:R-:W-:-:S05]  /*4330*/  FFMA R81, R81, R22, R10 ;  /* 0x0000001651517223 */ /* 0x000fca000000000a */
[----:B------:R0:W-:Y:S05]  /*4340*/  @P0 STG.E desc[UR54][R6.64+0x1c4], R81 ;  /* 0x0001c45106000986 */ /* 0x0001ea000c101936 */
[----:B------:R-:W-:Y:S05]  /*4350*/  @!P1 BRA `(.L_x_146) ;  /* 0x0000000000049947 */ /* 0x000fea0003800000 */
[----:B------:R0:W5:Y:S02]  /*4360*/  LDG.E.LTC128B R102, desc[UR54][R4.64+0x1c0] ;  /* 0x0001c03604667981 */ /* 0x000164000c1e1920 */
.L_x_146:
[----:B------:R-:W-:Y:S05]  /*4370*/  BSYNC B1 ;  /* 0x0000000000017941 */ /* 0x000fea0003800000 */
.L_x_145:
        /* <DEDUP_REMOVED lines=8> */
.L_x_148:
[----:B------:R-:W-:Y:S05]  /*4400*/  BSYNC B1 ;  /* 0x0000000000017941 */ /* 0x000fea0003800000 */
.L_x_147:
        /* <DEDUP_REMOVED lines=8> */
.L_x_150:
[----:B------:R-:W-:Y:S05]  /*4490*/  BSYNC B1 ;  /* 0x0000000000017941 */ /* 0x000fea0003800000 */
.L_x_149:
[----:B0----5:R-:W-:Y:S01]  /*44a0*/  FMUL R11, R102, R23 ;  /* 0x00000017660b7220 */ /* 0x021fe20000400000 */
[----:B------:R-:W-:Y:S01]  /*44b0*/  ISETP.GT.AND P2, PT, R0, RZ, P1 ;  /* 0x000000ff0000720c */ /* 0x000fe20000f44270 */
[----:B------:R-:W-:Y:S02]  /*44c0*/  BSSY B1, `(.L_x_151) ;  /* 0x0000005000017945 */ /* 0x000fe40003800000 */
[----:B------:R-:W-:-:S05]  /*44d0*/  FFMA R11, R84, R22, R11 ;  /* 0x00000016540b7223 */ /* 0x000fca000000000b */
[----:B------:R0:W-:Y:S05]  /*44e0*/  @P3 STG.E desc[UR54][R6.64+0x1e0], R11 ;  /* 0x0001e00b06003986 */ /* 0x0001ea000c101936 */
[----:B------:R-:W-:Y:S05]  /*44f0*/  @!P2 BRA `(.L_x_152) ;  /* 0x000000000004a947 */ /* 0x000fea0003800000 */
[----:B------:R0:W5:Y:S02]  /*4500*/  LDG.E.LTC128B R102, desc[UR54][R2.64+0x1e4] ;  /* 0x0001e43602667981 */ /* 0x000164000c1e1920 */
.L_x_152:
[----:B------:R-:W-:Y:S05]  /*4510*/  BSYNC B1 ;  /* 0x0000000000017941 */ /* 0x000fea0003800000 */
.L_x_151:
[----:B01--45:R-:W-:Y:S01]  /*4520*/  FMUL R2, R102, R23 ;  /* 0x0000001766027220 */ /* 0x033fe20000400000 */
[----:B------:R-:W-:Y:S01]  /*4530*/  ISETP.GT.AND P0, PT, R0, 0x8, P0 ;  /* 0x000000080000780c */ /* 0x000fe20000704270 */
[----:B------:R-:W-:Y:S02]  /*4540*/  BSSY B1, `(.L_x_153) ;  /* 0x0000005000017945 */ /* 0x000fe40003800000 */
[----:B------:R-:W-:-:S05]  /*4550*/  FFMA R85, R85, R22, R2 ;  /* 0x0000001655557223 */ /* 0x000fca0000000002 */
[----:B------:R0:W-:Y:S05]  /*4560*/  @P2 STG.E desc[UR54][R6.64+0x1e4], R85 ;  /* 0x0001e45506002986 */ /* 0x0001ea000c101936 */
[----:B------:R-:W-:Y:S05]  /*4570*/  @!P0 BRA `(.L_x_154) ;  /* 0x0000000000048947 */ /* 0x000fea0003800000 */
[----:B------:R1:W5:Y:S02]  /*4580*/  LDG.E.LTC128B R102, desc[UR54][R4.64+0x1e0] ;  /* 0x0001e03604667981 */ /* 0x000364000c1e1920 */
.L_x_154:
[----:B------:R-:W-:Y:S05]  /*4590*/  BSYNC B1 ;  /* 0x0000000000017941 */ /* 0x000fea0003800000 */
.L_x_153:
[----:B-----5:R-:W-:Y:S01]  /*45a0*/  FMUL R3, R102, R23 ;  /* 0x0000001766037220 */ /* 0x020fe20000400000 */
[----:B------:R-:W-:Y:S01]  /*45b0*/  @P0 IMAD.MOV.U32 R2, RZ, RZ, R8 ;  /* 0x000000ffff020224 */ /* 0x000fe200078e0008 */
[----:B------:R-:W-:Y:S01]  /*45c0*/  ISETP.GT.AND P1, PT, R0, 0x8, P1 ;  /* 0x000000080000780c */ /* 0x000fe20000f24270 */
[----:B------:R-:W-:Y:S01]  /*45d0*/  BSSY B1, `(.L_x_155) ;  /* 0x0000006000017945 */ /* 0x000fe20003800000 */
[----:B0-2---:R-:W-:Y:S01]  /*45e0*/  FFMA R7, R86, R22, R3 ;  /* 0x0000001656077223 */ /* 0x005fe20000000003 */
[----:B------:R-:W-:-:S05]  /*45f0*/  @P0 IMAD.MOV.U32 R3, RZ, RZ, R9 ;  /* 0x000000ffff030224 */ /* 0x000fca00078e0009 */
[----:B------:R0:W-:Y:S05]  /*4600*/  @P0 STG.E desc[UR54][R2.64+0x1e0], R7 ;  /* 0x0001e00702000986 */ /* 0x0001ea000c101936 */
[----:B------:R-:W-:Y:S05]  /*4610*/  @!P1 BRA `(.L_x_156) ;  /* 0x0000000000049947 */ /* 0x000fea0003800000 */
[----:B------:R2:W5:Y:S02]  /*4620*/  LDG.E.LTC128B R102, desc[UR54][R4.64+0x1e4] ;  /* 0x0001e43604667981 */ /* 0x000564000c1e1920 */
.L_x_156:
[----:B------:R-:W-:Y:S05]  /*4630*/  BSYNC B1 ;  /* 0x0000000000017941 */ /* 0x000fea0003800000 */
.L_x_155:
[----:B-----5:R-:W-:-:S04]  /*4640*/  FMUL R102, R102, R23 ;  /* 0x0000001766667220 */ /* 0x020fc80000400000 */
[----:B------:R-:W-:Y:S01]  /*4650*/  FFMA R87, R87, R22, R102 ;  /* 0x0000001657577223 */ /* 0x000fe20000000066 */
[----:B------:R-:W-:Y:S06]  /*4660*/  @!P1 BRA `(.L_x_157) ;  /* 0x0000000c00a09947 */ /* 0x000fec0003800000 */
[----:B------:R4:W-:Y:S01]  /*4670*/  STG.E desc[UR54][R8.64+0x1e4], R87 ;  /* 0x0001e45708007986 */ /* 0x0009e2000c101936 */
[----:B------:R-:W-:Y:S05]  /*4680*/  BRA `(.L_x_157) ;  /* 0x0000000c00987947 */ /* 0x000fea0003800000 */
.L_x_32:
[----:B------:R-:W-:Y:S01]  /*4690*/  ULDC.64 UR4, c[0x0][0x5c0] ;  /* 0x0001700000047ab9 */ /* 0x000fe20000000a00 */
[----:B------:R-:W-:Y:S01]  /*46a0*/  ISETP.GT.AND P5, PT, R18, 0x1, PT ;  /* 0x000000011200780c */ /* 0x000fe20003fa4270 */
[-C--:B------:R-:W-:Y:S01]  /*46b0*/  FMUL R25, R25, R22.reuse ;  /* 0x0000001619197220 */ /* 0x080fe20000400000 */
[----:B------:R-:W-:Y:S01]  /*46c0*/  LEA R2, P1, R100, UR4, 0x2 ;  /* 0x0000000464027c11 */ /* 0x000fe2000f8210ff */
[-C--:B------:R-:W-:Y:S01]  /*46d0*/  FMUL R9, R26, R22.reuse ;  /* 0x000000161a097220 */ /* 0x080fe20000400000 */
[----:B------:R-:W-:Y:S01]  /*46e0*/  ISETP.GT.AND P3, PT, R0, RZ, P5 ;  /* 0x000000ff0000720c */ /* 0x000fe20002f64270 */
[-C--:B------:R-:W-:Y:S01]  /*46f0*/  FMUL R27, R27, R22.reuse ;  /* 0x000000161b1b7220 */ /* 0x080fe20000400000 */
[----:B------:R-:W-:Y:S01]  /*4700*/  LEA.HI.X R3, R100, UR5, R7, 0x2, P1 ;  /* 0x0000000564037c11 */ /* 0x000fe200088f1407 */
[-C--:B------:R-:W-:Y:S01]  /*4710*/  FMUL R7, R24, R22.reuse ;  /* 0x0000001618077220 */ /* 0x080fe20000400000 */
[C---:B------:R-:W-:Y:S01]  /*4720*/  ISETP.GT.AND P0, PT, R0.reuse, 0x8, P0 ;  /* 0x000000080000780c */ /* 0x040fe20000704270 */
[-C--:B------:R-:W-:Y:S01]  /*4730*/  FMUL R29, R29, R22.reuse ;  /* 0x000000161d1d7220 */ /* 0x080fe20000400000 */
[----:B------:R-:W-:Y:S01]  /*4740*/  ISETP.GT.AND P5, PT, R0, 0x8, P5 ;  /* 0x000000080000780c */ /* 0x000fe20002fa4270 */
[-C--:B------:R-:W-:Y:S01]  /*4750*/  FMUL R11, R30, R22.reuse ;  /* 0x000000161e0b7220 */ /* 0x080fe20000400000 */
[----:B------:R0:W-:Y:S01]  /*4760*/  @P2 STG.E desc[UR54][R2.64], R7 ;  /* 0x0000000702002986 */ /* 0x0001e2000c101936 */
[C---:B------:R-:W-:Y:S01]  /*4770*/  ISETP.GT.AND P2, PT, R18.reuse, 0x8, PT ;  /* 0x000000081200780c */ /* 0x040fe20003f44270 */
[-C--:B------:R-:W-:Y:S01]  /*4780*/  FMUL R31, R31, R22.reuse ;  /* 0x000000161f1f7220 */ /* 0x080fe20000400000 */
[----:B------:R-:W-:Y:S01]  /*4790*/  SHF.L.U64.HI R5, R93, 0x2, R92 ;  /* 0x000000025d057819 */ /* 0x000fe2000001025c */
[----:B------:R-:W-:Y:S01]  /*47a0*/  FMUL R33, R33, R22 ;  /* 0x0000001621217220 */ /* 0x000fe20000400000 */
[----:B------:R-:W-:Y:S01]  /*47b0*/  LEA R4, P6, R93, R2, 0x2 ;  /* 0x000000025d047211 */ /* 0x000fe200078c10ff */
[----:B------:R-:W-:Y:S01]  /*47c0*/  @P3 STG.E desc[UR54][R2.64+0x4], R25 ;  /* 0x0000041902003986 */ /* 0x000fe2000c101936 */
[----:B------:R-:W-:Y:S01]  /*47d0*/  ISETP.GT.AND P1, PT, R18, 0x9, PT ;  /* 0x000000091200780c */ /* 0x000fe20003f24270 */
[-C--:B------:R-:W-:Y:S01]  /*47e0*/  FMUL R35, R35, R22.reuse ;  /* 0x0000001623237220 */ /* 0x080fe20000400000 */
[C---:B------:R-:W-:Y:S01]  /*47f0*/  ISETP.GT.AND P4, PT, R0.reuse, RZ, P2 ;  /* 0x000000ff0000720c */ /* 0x040fe20001784270 */
[----:B------:R-:W-:Y:S01]  /*4800*/  IMAD.X R5, R5, 0x1, R3, P6 ;  /* 0x0000000105057824 */ /* 0x000fe200030e0603 */
[----:B------:R-:W-:Y:S01]  /*4810*/  ISETP.GT.AND P3, PT, R0, RZ, P1 ;  /* 0x000000ff0000720c */ /* 0x000fe20000f64270 */
[-C--:B0-----:R-:W-:Y:S01]  /*4820*/  FMUL R7, R28, R22.reuse ;  /* 0x000000161c077220 */ /* 0x081fe20000400000 */
[C---:B------:R-:W-:Y:S01]  /*4830*/  ISETP.GT.AND P2, PT, R0.reuse, 0x8, P2 ;  /* 0x000000080000780c */ /* 0x040fe20001744270 */
[-C--:B------:R-:W-:Y:S01]  /*4840*/  FMUL R37, R37, R22.reuse ;  /* 0x0000001625257220 */ /* 0x080fe20000400000 */
[----:B------:R-:W-:Y:S01]  /*4850*/  ISETP.GT.AND P1, PT, R0, 0x8, P1 ;  /* 0x000000080000780c */ /* 0x000fe20000f24270 */
[----:B------:R0:W-:Y:S01]  /*4860*/  @P0 STG.E desc[UR54][R4.64], R9 ;  /* 0x0000000904000986 */ /* 0x0001e2000c101936 */
[C---:B------:R-:W-:Y:S01]  /*4870*/  ISETP.GT.AND P0, PT, R18.reuse, 0x10, PT ;  /* 0x000000101200780c */ /* 0x040fe20003f04270 */
[-C--:B------:R-:W-:Y:S01]  /*4880*/  FMUL R39, R39, R22.reuse ;  /* 0x0000001627277220 */ /* 0x080fe20000400000 */
[-C--:B------:R-:W-:Y:S01]  /*4890*/  FMUL R41, R41, R22.reuse ;  /* 0x0000001629297220 */ /* 0x080fe20000400000 */
[----:B------:R-:W-:Y:S01]  /*48a0*/  @P5 STG.E desc[UR54][R4.64+0x4], R27 ;  /* 0x0000041b04005986 */ /* 0x000fe2000c101936 */
[----:B------:R-:W-:Y:S01]  /*48b0*/  ISETP.GT.AND P5, PT, R18, 0x11, PT ;  /* 0x000000111200780c */ /* 0x000fe20003fa4270 */
[-C--:B------:R-:W-:Y:S01]  /*48c0*/  FMUL R43, R43, R22.reuse ;  /* 0x000000162b2b7220 */ /* 0x080fe20000400000 */
[-C--:B------:R-:W-:Y:S01]  /*48d0*/  FMUL R45, R45, R22.reuse ;  /* 0x000000162d2d7220 */ /* 0x080fe20000400000 */
[----:B------:R1:W-:Y:S01]  /*48e0*/  @P4 STG.E desc[UR54][R2.64+0x20], R7 ;  /* 0x0000200702004986 */ /* 0x0003e2000c101936 */
[C---:B------:R-:W-:Y:S01]  /*48f0*/  ISETP.GT.AND P4, PT, R0.reuse, RZ, P0 ;  /* 0x000000ff0000720c */ /* 0x040fe20000784270 */
[-C--:B------:R-:W-:Y:S01]  /*4900*/  FMUL R47, R47, R22.reuse ;  /* 0x000000162f2f7220 */ /* 0x080fe20000400000 */
[-C--:B------:R-:W-:Y:S01]  /*4910*/  FMUL R49, R49, R22.reuse ;  /* 0x0000001631317220 */ /* 0x080fe20000400000 */
[----:B------:R-:W-:Y:S01]  /*4920*/  @P3 STG.E desc[UR54][R2.64+0x24], R29 ;  /* 0x0000241d02003986 */ /* 0x000fe2000c101936 */
[----:B------:R-:W-:Y:S01]  /*4930*/  ISETP.GT.AND P3, PT, R0, RZ, P5 ;  /* 0x000000ff0000720c */ /* 0x000fe20002f64270 */
[-C--:B0-----:R-:W-:Y:S01]  /*4940*/  FMUL R9, R32, R22.reuse ;  /* 0x0000001620097220 */ /* 0x081fe20000400000 */
[-C--:B------:R-:W-:Y:S01]  /*4950*/  FMUL R51, R51, R22.reuse ;  /* 0x0000001633337220 */ /* 0x080fe20000400000 */
[----:B------:R0:W-:Y:S01]  /*4960*/  @P2 STG.E desc[UR54][R4.64+0x20], R11 ;  /* 0x0000200b04002986 */ /* 0x0001e2000c101936 */
[----:B------:R-:W-:Y:S01]  /*4970*/  ISETP.GT.AND P2, PT, R0, 0x8, P5 ;  /* 0x000000080000780c */ /* 0x000fe20002f44270 */
[-C--:B------:R-:W-:Y:S01]  /*4980*/  FMUL R53, R53, R22.reuse ;  /* 0x0000001635357220 */ /* 0x080fe20000400000 */
[----:B------:R-:W-:Y:S01]  /*4990*/  ISETP.GT.AND P5, PT, R18, 0x18, PT ;  /* 0x000000181200780c */ /* 0x000fe20003fa4270 */
[----:B------:R-:W-:Y:S01]  /*49a0*/  @P1 STG.E desc[UR54][R4.64+0x24], R31 ;  /* 0x0000241f04001986 */ /* 0x000fe2000c101936 */
[----:B------:R-:W-:Y:S01]  /*49b0*/  ISETP.GT.AND P1, PT, R0, 0x8, P0 ;  /* 0x000000080000780c */ /* 0x000fe20000724270 */
[-C--:B-1----:R-:W-:Y:S01]  /*49c0*/  FMUL R7, R34, R22.reuse ;  /* 0x0000001622077220 */ /* 0x082fe20000400000 */
[----:B------:R-:W-:Y:S01]  /*49d0*/  ISETP.GT.AND P0, PT, R18, 0x19, PT ;  /* 0x000000191200780c */ /* 0x000fe20003f04270 */
[----:B------:R1:W-:Y:S01]  /*49e0*/  @P4 STG.E desc[UR54][R2.64+0x40], R9 ;  /* 0x0000400902004986 */ /* 0x0003e2000c101936 */
[C---:B------:R-:W-:Y:S01]  /*49f0*/  ISETP.GT.AND P4, PT, R0.reuse, RZ, P5 ;  /* 0x000000ff0000720c */ /* 0x040fe20002f84270 */
[-C--:B------:R-:W-:Y:S01]  /*4a00*/  FMUL R55, R55, R22.reuse ;  /* 0x0000001637377220 */ /* 0x080fe20000400000 */
[-C--:B------:R-:W-:Y:S01]  /*4a10*/  FMUL R57, R57, R22.reuse ;  /* 0x0000001639397220 */ /* 0x080fe20000400000 */
[----:B------:R-:W-:Y:S01]  /*4a20*/  @P3 STG.E desc[UR54][R2.64+0x44], R33 ;  /* 0x0000442102003986 */ /* 0x000fe2000c101936 */
[----:B------:R-:W-:Y:S01]  /*4a30*/  ISETP.GT.AND P3, PT, R0, RZ, P0 ;  /* 0x000000ff0000720c */ /* 0x000fe20000764270 */
[-C--:B0-----:R-:W-:Y:S01]  /*4a40*/  FMUL R11, R38, R22.reuse ;  /* 0x00000016260b7220 */ /* 0x081fe20000400000 */
[----:B------:R-:W-:Y:S01]  /*4a50*/  ISETP.GT.AND P0, PT, R0, 0x8, P0 ;  /* 0x000000080000780c */ /* 0x000fe20000704270 */
[-C--:B------:R-:W-:Y:S01]  /*4a60*/  FMUL R59, R59, R22.reuse ;  /* 0x000000163b3b7220 */ /* 0x080fe20000400000 */
[-C--:B------:R-:W-:Y:S01]  /*4a70*/  FMUL R61, R61, R22.reuse ;  /* 0x000000163d3d7220 */ /* 0x080fe20000400000 */
[----:B------:R0:W-:Y:S01]  /*4a80*/  @P1 STG.E desc[UR54][R4.64+0x40], R7 ;  /* 0x0000400704001986 */ /* 0x0001e2000c101936 */
[----:B------:R-:W-:Y:S01]  /*4a90*/  ISETP.GT.AND P1, PT, R18, 0x20, PT ;  /* 0x000000201200780c */ /* 0x000fe20003f24270 */
[-C--:B-1----:R-:W-:Y:S01]  /*4aa0*/  FMUL R9, R36, R22.reuse ;  /* 0x0000001624097220 */ /* 0x082fe20000400000 */
[-C--:B------:R-:W-:Y:S01]  /*4ab0*/  FMUL R63, R63, R22.reuse ;  /* 0x000000163f3f7220 */ /* 0x080fe20000400000 */
[----:B------:R-:W-:Y:S01]  /*4ac0*/  @P2 STG.E desc[UR54][R4.64+0x44], R35 ;  /* 0x0000442304002986 */ /* 0x000fe2000c101936 */
[----:B------:R-:W-:Y:S01]  /*4ad0*/  ISETP.GT.AND P2, PT, R0, 0x8, P5 ;  /* 0x000000080000780c */ /* 0x000fe20002f44270 */
[-C--:B------:R-:W-:Y:S01]  /*4ae0*/  FMUL R65, R65, R22.reuse ;  /* 0x0000001641417220 */ /* 0x080fe20000400000 */
[----:B------:R-:W-:Y:S01]  /*4af0*/  ISETP.GT.AND P5, PT, R18, 0x21, PT ;  /* 0x000000211200780c */ /* 0x000fe20003fa4270 */
[----:B------:R1:W-:Y:S01]  /*4b00*/  @P4 STG.E desc[UR54][R2.64+0x60], R9 ;  /* 0x0000600902004986 */ /* 0x0003e2000c101936 */
[C---:B------:R-:W-:Y:S01]  /*4b10*/  ISETP.GT.AND P4, PT, R0.reuse, RZ, P1 ;  /* 0x000000ff0000720c */ /* 0x040fe20000f84270 */
[-C--:B------:R-:W-:Y:S01]  /*4b20*/  FMUL R67, R67, R22.reuse ;  /* 0x0000001643437220 */ /* 0x080fe20000400000 */
[C---:B------:R-:W-:Y:S01]  /*4b30*/  ISETP.GT.AND P1, PT, R0.reuse, 0x8, P1 ;  /* 0x000000080000780c */ /* 0x040fe20000f24270 */
[----:B------:R-:W-:Y:S01]  /*4b40*/  @P3 STG.E desc[UR54][R2.64+0x64], R37 ;  /* 0x0000642502003986 */ /* 0x000fe2000c101936 */
[----:B------:R-:W-:Y:S01]  /*4b50*/  ISETP.GT.AND P3, PT, R0, RZ, P5 ;  /* 0x000000ff0000720c */ /* 0x000fe20002f64270 */
[-C--:B0-----:R-:W-:Y:S01]  /*4b60*/  FMUL R7, R40, R22.reuse ;  /* 0x0000001628077220 */ /* 0x081fe20000400000 */
[-C--:B------:R-:W-:Y:S01]  /*4b70*/  FMUL R69, R69, R22.reuse ;  /* 0x0000001645457220 */ /* 0x080fe20000400000 */
[-C--:B------:R-:W-:Y:S01]  /*4b80*/  FMUL R71, R71, R22.reuse ;  /* 0x0000001647477220 */ /* 0x080fe20000400000 */
[-C--:B------:R-:W-:Y:S01]  /*4b90*/  FMUL R73, R73, R22.reuse ;  /* 0x0000001649497220 */ /* 0x080fe20000400000 */
[----:B------:R0:W-:Y:S01]  /*4ba0*/  @P2 STG.E desc[UR54][R4.64+0x60], R11 ;  /* 0x0000600b04002986 */ /* 0x0001e2000c101936 */
[----:B------:R-:W-:Y:S01]  /*4bb0*/  ISETP.GT.AND P2, PT, R0, 0x8, P5 ;  /* 0x000000080000780c */ /* 0x000fe20002f44270 */
[-C--:B-1----:R-:W-:Y:S01]  /*4bc0*/  FMUL R9, R42, R22.reuse ;  /* 0x000000162a097220 */ /* 0x082fe20000400000 */
[C---:B------:R-:W-:Y:S01]  /*4bd0*/  ISETP.GT.AND P5, PT, R18.reuse, 0x28, PT ;  /* 0x000000281200780c */ /* 0x040fe20003fa4270 */
        /* <DEDUP_REMOVED lines=12> */
[----:B------:R0:W-:Y:S01]  /*4ca0*/  @P1 STG.E desc[UR54][R4.64+0x80], R9 ;  /* 0x0000800904001986 */ /* 0x0001e2000c101936 */
[----:B------:R-:W-:Y:S01]  /*4cb0*/  ISETP.GT.AND P1, PT, R18, 0x30, PT ;  /* 0x000000301200780c */ /* 0x000fe20003f24270 */
[-C--:B------:R-:W-:Y:S01]  /*4cc0*/  FMUL R83, R83, R22.reuse ;  /* 0x0000001653537220 */ /* 0x080fe20000400000 */
[-C--:B------:R-:W-:Y:S01]  /*4cd0*/  FMUL R85, R85, R22.reuse ;  /* 0x0000001655557220 */ /* 0x080fe20000400000 */
[----:B------:R-:W-:Y:S01]  /*4ce0*/  @P2 STG.E desc[UR54][R4.64+0x84], R43 ;  /* 0x0000842b04002986 */ /* 0x000fe2000c101936 */
[-C--:B-1----:R-:W-:Y:S01]  /*4cf0*/  FMUL R7, R44, R22.reuse ;  /* 0x000000162c077220 */ /* 0x082fe20000400000 */
[----:B------:R-:W-:Y:S01]  /*4d00*/  ISETP.GT.AND P2, PT, R0, 0x8, P5 ;  /* 0x000000080000780c */ /* 0x000fe20002f44270 */
[----:B------:R-:W-:Y:S01]  /*4d10*/  FMUL R87, R87, R22 ;  /* 0x0000001657577220 */ /* 0x000fe20000400000 */
[----:B------:R-:W-:-:S02]  /*4d20*/  ISETP.GT.AND P5, PT, R18, 0x31, PT ;  /* 0x000000311200780c */ /* 0x000fc40003fa4270 */
[----:B------:R1:W-:Y:S01]  /*4d30*/  @P4 STG.E desc[UR54][R2.64+0xa0], R7 ;  /* 0x0000a00702004986 */ /* 0x0003e2000c101936 */
[----:B------:R-:W-:Y:S01]  /*4d40*/  ISETP.GT.AND P4, PT, R0, RZ, P1 ;  /* 0x000000ff0000720c */ /* 0x000fe20000f84270 */
[----:B0-----:R-:W-:Y:S01]  /*4d50*/  FMUL R9, R48, R22 ;  /* 0x0000001630097220 */ /* 0x001fe20000400000 */
[C---:B------:R-:W-:Y:S01]  /*4d60*/  ISETP.GT.AND P1, PT, R0.reuse, 0x8, P1 ;  /* 0x000000080000780c */ /* 0x040fe20000f24270 */
[----:B------:R-:W-:Y:S01]  /*4d70*/  @P3 STG.E desc[UR54][R2.64+0xa4], R45 ;  /* 0x0000a42d02003986 */ /* 0x000fe2000c101936 */
[----:B------:R-:W-:-:S04]  /*4d80*/  ISETP.GT.AND P3, PT, R0, RZ, P5 ;  /* 0x000000ff0000720c */ /* 0x000fc80002f64270 */
[----:B------:R0:W-:Y:S01]  /*4d90*/  @P2 STG.E desc[UR54][R4.64+0xa0], R11 ;  /* 0x0000a00b04002986 */ /* 0x0001e2000c101936 */
[----:B------:R-:W-:Y:S02]  /*4da0*/  ISETP.GT.AND P2, PT, R0, 0x8, P5 ;  /* 0x000000080000780c */ /* 0x000fe40002f44270 */
[C---:B------:R-:W-:Y:S01]  /*4db0*/  ISETP.GT.AND P5, PT, R18.reuse, 0x38, PT ;  /* 0x000000381200780c */ /* 0x040fe20003fa4270 */
[----:B------:R-:W-:Y:S01]  /*4dc0*/  @P0 STG.E desc[UR54][R4.64+0xa4], R47 ;  /* 0x0000a42f04000986 */ /* 0x000fe2000c101936 */
[----:B------:R-:W-:Y:S01]  /*4dd0*/  ISETP.GT.AND P0, PT, R18, 0x39, PT ;  /* 0x000000391200780c */ /* 0x000fe20003f04270 */
[----:B-1----:R-:W-:Y:S02]  /*4de0*/  FMUL R7, R50, R22 ;  /* 0x0000001632077220 */ /* 0x002fe40000400000 */
[----:B------:R1:W-:Y:S01]  /*4df0*/  @P4 STG.E desc[UR54][R2.64+0xc0], R9 ;  /* 0x0000c00902004986 */ /* 0x0003e2000c101936 */
[----:B------:R-:W-:-:S03]  /*4e00*/  ISETP.GT.AND P4, PT, R0, RZ, P5 ;  /* 0x000000ff0000720c */ /* 0x000fc60002f84270 */
[----:B------:R-:W-:Y:S01]  /*4e10*/  @P3 STG.E desc[UR54][R2.64+0xc4], R49 ;  /* 0x0000c43102003986 */ /* 0x000fe2000c101936 */
[----:B------:R-:W-:Y:S01]  /*4e20*/  ISETP.GT.AND P3, PT, R0, RZ, P0 ;  /* 0x000000ff0000720c */ /* 0x000fe20000764270 */
[----:B0-----:R-:W-:Y:S01]  /*4e30*/  FMUL R11, R54, R22 ;  /* 0x00000016360b7220 */ /* 0x001fe20000400000 */
[----:B------:R-:W-:Y:S01]  /*4e40*/  ISETP.GT.AND P0, PT, R0, 0x8, P0 ;  /* 0x000000080000780c */ /* 0x000fe20000704270 */
[----:B------:R0:W-:Y:S01]  /*4e50*/  @P1 STG.E desc[UR54][R4.64+0xc0], R7 ;  /* 0x0000c00704001986 */ /* 0x0001e2000c101936 */
[----:B------:R-:W-:-:S03]  /*4e60*/  ISETP.GT.AND P1, PT, R18, 0x40, PT ;  /* 0x000000401200780c */ /* 0x000fc60003f24270 */
[----:B------:R-:W-:Y:S01]  /*4e70*/  @P2 STG.E desc[UR54][R4.64+0xc4], R51 ;  /* 0x0000c43304002986 */ /* 0x000fe2000c101936 */
[-C--:B-1----:R-:W-:Y:S01]  /*4e80*/  FMUL R9, R52, R22.reuse ;  /* 0x0000001634097220 */ /* 0x082fe20000400000 */
[----:B------:R-:W-:Y:S02]  /*4e90*/  ISETP.GT.AND P2, PT, R0, 0x8, P5 ;  /* 0x000000080000780c */ /* 0x000fe40002f44270 */
[----:B------:R-:W-:Y:S02]  /*4ea0*/  ISETP.GT.AND P5, PT, R18, 0x41, PT ;  /* 0x000000411200780c */ /* 0x000fe40003fa4270 */
        /* <DEDUP_REMOVED lines=35> */
[-C--:B-1----:R-:W-:Y:S02]  /*50e0*/  FMUL R7, R66, R22.reuse ;  /* 0x0000001642077220 */ /* 0x082fe40000400000 */
[----:B------:R1:W-:Y:S01]  /*50f0*/  @P4 STG.E desc[UR54][R2.64+0x140], R9 ;  /* 0x0001400902004986 */ /* 0x0003e2000c101936 */
[C---:B------:R-:W-:Y:S02]  /*5100*/  ISETP.GT.AND P4, PT, R0.reuse, RZ, P5 ;  /* 0x000000ff0000720c */ /* 0x040fe40002f84270 */
[C---:B------:R-:W-:Y:S01]  /*5110*/  ISETP.GT.AND P5, PT, R0.reuse, 0x8, P5 ;  /* 0x000000080000780c */ /* 0x040fe20002fa4270 */
[----:B------:R-:W-:Y:S01]  /*5120*/  @P3 STG.E desc[UR54][R2.64+0x144], R65 ;  /* 0x0001444102003986 */ /* 0x000fe2000c101936 */
[----:B------:R-:W-:Y:S01]  /*5130*/  ISETP.GT.AND P3, PT, R0, RZ, P0 ;  /* 0x000000ff0000720c */ /* 0x000fe20000764270 */
[-C--:B0-----:R-:W-:Y:S01]  /*5140*/  FMUL R11, R70, R22.reuse ;  /* 0x00000016460b7220 */ /* 0x081fe20000400000 */
[----:B------:R-:W-:Y:S01]  /*5150*/  ISETP.GT.AND P0, PT, R0, 0x8, P0 ;  /* 0x000000080000780c */ /* 0x000fe20000704270 */
[----:B------:R0:W-:Y:S01]  /*5160*/  @P1 STG.E desc[UR54][R4.64+0x140], R7 ;  /* 0x0001400704001986 */ /* 0x0001e2000c101936 */
[----:B------:R-:W-:Y:S01]  /*5170*/  ISETP.GT.AND P1, PT, R18, 0x60, PT ;  /* 0x000000601200780c */ /* 0x000fe20003f24270 */
[----:B-1----:R-:W-:-:S02]  /*5180*/  FMUL R9, R68, R22 ;  /* 0x0000001644097220 */ /* 0x002fc40000400000 */
[----:B------:R-:W-:Y:S01]  /*5190*/  @P2 STG.E desc[UR54][R4.64+0x144], R67 ;  /* 0x0001444304002986 */ /* 0x000fe2000c101936 */
[----:B------:R-:W-:-:S03]  /*51a0*/  ISETP.GT.AND P2, PT, R0, RZ, P1 ;  /* 0x000000ff0000720c */ /* 0x000fc60000f44270 */
[----:B------:R1:W-:Y:S01]  /*51b0*/  @P4 STG.E desc[UR54][R2.64+0x160], R9 ;  /* 0x0001600902004986 */ /* 0x0003e2000c101936 */
[----:B------:R-:W-:Y:S01]  /*51c0*/  ISETP.GT.AND P4, PT, R18, 0x61, PT ;  /* 0x000000611200780c */ /* 0x000fe20003f84270 */
[----:B0-----:R-:W-:Y:S02]  /*51d0*/  FMUL R7, R72, R22 ;  /* 0x0000001648077220 */ /* 0x001fe40000400000 */
[----:B------:R-:W-:Y:S01]  /*51e0*/  @P3 STG.E desc[UR54][R2.64+0x164], R69 ;  /* 0x0001644502003986 */ /* 0x000fe2000c101936 */
[----:B------:R-:W-:-:S03]  /*51f0*/  ISETP.GT.AND P3, PT, R0, RZ, P4 ;  /* 0x000000ff0000720c */ /* 0x000fc60002764270 */
[----:B------:R0:W-:Y:S01]  /*5200*/  @P5 STG.E desc[UR54][R4.64+0x160], R11 ;  /* 0x0001600b04005986 */ /* 0x0001e2000c101936 */
[----:B------:R-:W-:-:S03]  /*5210*/  ISETP.GT.AND P5, PT, R0, 0x8, P4 ;  /* 0x000000080000780c */ /* 0x000fc600027a4270 */
[----:B------:R-:W-:Y:S01]  /*5220*/  @P0 STG.E desc[UR54][R4.64+0x164], R71 ;  /* 0x0001644704000986 */ /* 0x000fe2000c101936 */
[----:B------:R-:W-:Y:S01]  /*5230*/  ISETP.GT.AND P0, PT, R0, 0x8, P1 ;  /* 0x000000080000780c */ /* 0x000fe20000f04270 */
[-C--:B-1----:R-:W-:Y:S01]  /*5240*/  FMUL R9, R74, R22.reuse ;  /* 0x000000164a097220 */ /* 0x082fe20000400000 */
[C---:B------:R-:W-:Y:S01]  /*5250*/  ISETP.GT.AND P1, PT, R18.reuse, 0x68, PT ;  /* 0x000000681200780c */ /* 0x040fe20003f24270 */
[----:B------:R1:W-:Y:S01]  /*5260*/  @P2 STG.E desc[UR54][R2.64+0x180], R7 ;  /* 0x0001800702002986 */ /* 0x0003e2000c101936 */
[----:B------:R-:W-:Y:S02]  /*5270*/  ISETP.GT.AND P2, PT, R18, 0x69, PT ;  /* 0x000000691200780c */ /* 0x000fe40003f44270 */
[C---:B------:R-:W-:Y:S01]  /*5280*/  ISETP.GT.AND P4, PT, R0.reuse, RZ, P1 ;  /* 0x000000ff0000720c */ /* 0x040fe20000f84270 */
[----:B------:R-:W-:Y:S01]  /*5290*/  @P3 STG.E desc[UR54][R2.64+0x184], R73 ;  /* 0x0001844902003986 */ /* 0x000fe2000c101936 */
[----:B------:R-:W-:Y:S01]  /*52a0*/  ISETP.GT.AND P3, PT, R0, RZ, P2 ;  /* 0x000000ff0000720c */ /* 0x000fe20001764270 */
[----:B0-----:R-:W-:Y:S01]  /*52b0*/  FMUL R11, R80, R22 ;  /* 0x00000016500b7220 */ /* 0x001fe20000400000 */
[----:B------:R-:W-:-:S02]  /*52c0*/  ISETP.GT.AND P1, PT, R0, 0x8, P1 ;  /* 0x000000080000780c */ /* 0x000fc40000f24270 */
[----:B------:R-:W-:Y:S01]  /*52d0*/  ISETP.GT.AND P2, PT, R0, 0x8, P2 ;  /* 0x000000080000780c */ /* 0x000fe20001744270 */
[----:B------:R0:W-:Y:S01]  /*52e0*/  @P0 STG.E desc[UR54][R4.64+0x180], R9 ;  /* 0x0001800904000986 */ /* 0x0001e2000c101936 */
[----:B------:R-:W-:Y:S01]  /*52f0*/  ISETP.GT.AND P0, PT, R18, 0x70, PT ;  /* 0x000000701200780c */ /* 0x000fe20003f04270 */
[----:B-1----:R-:W-:Y:S02]  /*5300*/  FMUL R7, R76, R22 ;  /* 0x000000164c077220 */ /* 0x002fe40000400000 */
[----:B------:R-:W-:Y:S01]  /*5310*/  @P5 STG.E desc[UR54][R4.64+0x184], R75 ;  /* 0x0001844b04005986 */ /* 0x000fe2000c101936 */
[----:B------:R-:W-:Y:S02]  /*5320*/  ISETP.GT.AND P6, PT, R0, RZ, P0 ;  /* 0x000000ff0000720c */ /* 0x000fe400007c4270 */
[C---:B------:R-:W-:Y:S01]  /*5330*/  ISETP.GT.AND P5, PT, R18.reuse, 0x78, PT ;  /* 0x000000781200780c */ /* 0x040fe20003fa4270 */
[----:B------:R1:W-:Y:S01]  /*5340*/  @P4 STG.E desc[UR54][R2.64+0x1a0], R7 ;  /* 0x0001a00702004986 */ /* 0x0003e2000c101936 */
[----:B------:R-:W-:-:S02]  /*5350*/  ISETP.GT.AND P4, PT, R18, 0x79, PT ;  /* 0x000000791200780c */ /* 0x000fc40003f84270 */
[----:B------:R-:W-:Y:S01]  /*5360*/  ISETP.GT.AND P0, PT, R0, 0x8, P0 ;  /* 0x000000080000780c */ /* 0x000fe20000704270 */
[----:B0-----:R-:W-:Y:S01]  /*5370*/  FMUL R9, R78, R22 ;  /* 0x000000164e097220 */ /* 0x001fe20000400000 */
[----:B------:R-:W-:Y:S01]  /*5380*/  @P3 STG.E desc[UR54][R2.64+0x1a4], R77 ;  /* 0x0001a44d02003986 */ /* 0x000fe2000c101936 */
[----:B------:R-:W-:-:S03]  /*5390*/  ISETP.GT.AND P3, PT, R18, 0x71, PT ;  /* 0x000000711200780c */ /* 0x000fc60003f64270 */
[----:B------:R0:W-:Y:S01]  /*53a0*/  @P1 STG.E desc[UR54][R4.64+0x1a0], R9 ;  /* 0x0001a00904001986 */ /* 0x0001e2000c101936 */
[C---:B------:R-:W-:Y:S02]  /*53b0*/  ISETP.GT.AND P1, PT, R0.reuse, RZ, P3 ;  /* 0x000000ff0000720c */ /* 0x040fe40001f24270 */
[C---:B------:R-:W-:Y:S01]  /*53c0*/  ISETP.GT.AND P3, PT, R0.reuse, 0x8, P3 ;  /* 0x000000080000780c */ /* 0x040fe20001f64270 */
[----:B------:R-:W-:Y:S01]  /*53d0*/  @P2 STG.E desc[UR54][R4.64+0x1a4], R79 ;  /* 0x0001a44f04002986 */ /* 0x000fe2000c101936 */
[----:B------:R-:W-:Y:S01]  /*53e0*/  ISETP.GT.AND P2, PT, R0, RZ, P5 ;  /* 0x000000ff0000720c */ /* 0x000fe20002f44270 */
[-C--:B-1----:R-:W-:Y:S01]  /*53f0*/  FMUL R7, R82, R22.reuse ;  /* 0x0000001652077220 */ /* 0x082fe20000400000 */
[C---:B------:R-:W-:Y:S01]  /*5400*/  ISETP.GT.AND P5, PT, R0.reuse, 0x8, P5 ;  /* 0x000000080000780c */ /* 0x040fe20002fa4270 */
[----:B------:R1:W-:Y:S01]  /*5410*/  @P6 STG.E desc[UR54][R2.64+0x1c0], R11 ;  /* 0x0001c00b02006986 */ /* 0x0003e2000c101936 */
[C---:B------:R-:W-:Y:S02]  /*5420*/  ISETP.GT.AND P6, PT, R0.reuse, RZ, P4 ;  /* 0x000000ff0000720c */ /* 0x040fe400027c4270 */
[----:B------:R-:W-:Y:S01]  /*5430*/  ISETP.GT.AND P4, PT, R0, 0x8, P4 ;  /* 0x000000080000780c */ /* 0x000fe20002784270 */
[----:B0-----:R-:W-:-:S02]  /*5440*/  FMUL R9, R84, R22 ;  /* 0x0000001654097220 */ /* 0x001fc40000400000 */
[----:B------:R-:W-:Y:S04]  /*5450*/  @P1 STG.E desc[UR54][R2.64+0x1c4], R81 ;  /* 0x0001c45102001986 */ /* 0x000fe8000c101936 */
[----:B------:R-:W-:Y:S01]  /*5460*/  @P0 STG.E desc[UR54][R4.64+0x1c0], R7 ;  /* 0x0001c00704000986 */ /* 0x000fe2000c101936 */
[----:B-1----:R-:W-:-:S03]  /*5470*/  FMUL R11, R86, R22 ;  /* 0x00000016560b7220 */ /* 0x002fc60000400000 */
[----:B------:R-:W-:Y:S04]  /*5480*/  @P3 STG.E desc[UR54][R4.64+0x1c4], R83 ;  /* 0x0001c45304003986 */ /* 0x000fe8000c101936 */
[----:B------:R-:W-:Y:S04]  /*5490*/  @P2 STG.E desc[UR54][R2.64+0x1e0], R9 ;  /* 0x0001e00902002986 */ /* 0x000fe8000c101936 */
[----:B------:R0:W-:Y:S02]  /*54a0*/  @P6 STG.E desc[UR54][R2.64+0x1e4], R85 ;  /* 0x0001e45502006986 */ /* 0x0001e4000c101936 */
[----:B0-----:R-:W-:-:S02]  /*54b0*/  @P5 IMAD.MOV.U32 R2, RZ, RZ, R4 ;  /* 0x000000ffff025224 */ /* 0x001fc400078e0004 */
[----:B------:R-:W-:-:S05]  /*54c0*/  @P5 IMAD.MOV.U32 R3, RZ, RZ, R5 ;  /* 0x000000ffff035224 */ /* 0x000fca00078e0005 */
[----:B------:R0:W-:Y:S04]  /*54d0*/  @P5 STG.E desc[UR54][R2.64+0x1e0], R11 ;  /* 0x0001e00b02005986 */ /* 0x0001e8000c101936 */
[----:B------:R0:W-:Y:S02]  /*54e0*/  @P4 STG.E desc[UR54][R4.64+0x1e4], R87 ;  /* 0x0001e45704004986 */ /* 0x0001e4000c101936 */
.L_x_157:
[----:B------:R-:W-:Y:S05]  /*54f0*/  BSYNC B0 ;  /* 0x0000000000007941 */ /* 0x000fea0003800000 */
.L_x_31:
[----:B0-----:R-:W-:Y:S01]  /*5500*/  IMAD.U32 R2, RZ, RZ, UR52 ;  /* 0x00000034ff027e24 */ /* 0x001fe2000f8e00ff */
[----:B------:R-:W-:Y:S01]  /*5510*/  ULDC.64 UR4, c[0x0][0x650] ;  /* 0x0001940000047ab9 */ /* 0x000fe20000000a00 */
[----:B------:R-:W-:Y:S01]  /*5520*/  IMAD.U32 R3, RZ, RZ, UR53 ;  /* 0x00000035ff037e24 */ /* 0x000fe2000f8e00ff */
[----:B------:R0:W-:Y:S01]  /*5530*/  SYNCS.ARRIVE.TRANS64.A1T0 RZ, [R96+UR50], RZ ;  /* 0x000000ff60ff79a7 */ /* 0x0001e20008100032 */
[----:B------:R-:W-:Y:S01]  /*5540*/  PRMT R0, RZ, 0x7610, R0 ;  /* 0x00007610ff007816 */ /* 0x000fe20000000000 */
[----:B------:R-:W-:Y:S01]  /*5550*/  IMAD.MOV.U32 R18, RZ, RZ, -0x1 ;  /* 0xffffffffff127424 */ /* 0x000fe200078e00ff */
[----:B------:R-:W-:Y:S01]  /*5560*/  LEA R16, P0, R2, R16, 0x1 ;  /* 0x0000001002107211 */ /* 0x000fe200078008ff */
[----:B------:R-:W-:Y:S02]  /*5570*/  IMAD.MOV.U32 R2, RZ, RZ, -0x1 ;  /* 0xffffffffff027424 */ /* 0x000fe400078e00ff */
[----:B------:R-:W-:Y:S01]  /*5580*/  IMAD.MOV.U32 R19, RZ, RZ, -0x1 ;  /* 0xffffffffff137424 */ /* 0x000fe200078e00ff */
[----:B------:R-:W-:-:S02]  /*5590*/  IADD3.X R17, R17, UR41, RZ, P0, !PT ;  /* 0x0000002911117c10 */ /* 0x000fc400087fe4ff */
[----:B------:R-:W-:-:S04]  /*55a0*/  ISETP.GE.U32.AND P0, PT, R16, UR4, PT ;  /* 0x0000000410007c0c */ /* 0x000fc8000bf06070 */
[----:B------:R-:W-:-:S13]  /*55b0*/  ISETP.GE.U32.AND.EX P0, PT, R17, UR5, PT, P0 ;  /* 0x0000000511007c0c */ /* 0x000fda000bf06100 */
[----:B0-----:R-:W-:Y:S05]  /*55c0*/  @P0 BRA `(.L_x_158) ;  /* 0x0000000400700947 */ /* 0x001fea0003800000 */
[----:B------:R-:W0:Y:S01]  /*55d0*/  S2UR UR7, SR_CTAID.X ;  /* 0x00000000000779c3 */ /* 0x000e220000002500 */
[----:B------:R-:W-:Y:S01]  /*55e0*/  ULDC.64 UR4, c[0x0][0x628] ;  /* 0x00018a0000047ab9 */ /* 0x000fe20000000a00 */
[----:B------:R-:W-:Y:S01]  /*55f0*/  ULDC UR6, c[0x0][0x150] ;  /* 0x0000540000067ab9 */ /* 0x000fe20000000800 */
[----:B------:R-:W-:Y:S01]  /*5600*/  ISETP.NE.U32.AND P0, PT, RZ, UR4, PT ;  /* 0x00000004ff007c0c */ /* 0x000fe2000bf05070 */
[----:B------:R-:W-:Y:S01]  /*5610*/  ULDC UR15, c[0x0][0x630] ;  /* 0x00018c00000f7ab9 */ /* 0x000fe20000000800 */
[C---:B------:R-:W-:Y:S02]  /*5620*/  R2UR UR17, R16.reuse ;  /* 0x00000000101172ca */ /* 0x040fe400000e0000 */
[----:B------:R-:W-:Y:S01]  /*5630*/  ISETP.NE.AND.EX P0, PT, RZ, UR5, PT, P0 ;  /* 0x00000005ff007c0c */ /* 0x000fe2000bf05300 */
[----:B------:R-:W1:Y:S01]  /*5640*/  S2UR UR16, SR_CTAID.Y ;  /* 0x00000000001079c3 */ /* 0x000e620000002600 */
[----:B------:R-:W-:Y:S02]  /*5650*/  R2UR UR12, R16 ;  /* 0x00000000100c72ca */ /* 0x000fe400000e0000 */
[----:B------:R-:W-:-:S02]  /*5660*/  R2UR UR13, R17 ;  /* 0x00000000110d72ca */ /* 0x000fc400000e0000 */
[----:B0-----:R-:W-:-:S05]  /*5670*/  I2FP.F32.U32 R0, UR7 ;  /* 0x0000000700007c45 */ /* 0x001fca0008201000 */
[----:B------:R-:W-:Y:S01]  /*5680*/  FMUL R0, R0, UR6 ;  /* 0x0000000600007c20 */ /* 0x000fe20008400000 */
[----:B------:R-:W-:Y:S01]  /*5690*/  ULDC UR6, c[0x0][0x154] ;  /* 0x0000550000067ab9 */ /* 0x000fe20000000800 */
[----:B-1----:R-:W-:-:S04]  /*56a0*/  I2FP.F32.U32 R2, UR16 ;  /* 0x0000001000027c45 */ /* 0x002fc80008201000 */
[----:B------:R-:W0:Y:S01]  /*56b0*/  F2I.U32.TRUNC.NTZ R0, R0 ;  /* 0x0000000000007305 */ /* 0x000e22000020f000 */
[----:B------:R-:W-:Y:S01]  /*56c0*/  FMUL R2, R2, UR6 ;  /* 0x0000000602027c20 */ /* 0x000fe20008400000 */
[----:B------:R-:W-:Y:S06]  /*56d0*/  @!P0 BRA `(.L_x_159) ;  /* 0x0000000000308947 */ /* 0x000fec0003800000 */
        /* <DEDUP_REMOVED lines=12> */
.L_x_159:
[----:B------:R-:W-:Y:S01]  /*57a0*/  USHF.R.U64 UR6, UR12, UR15, UR13 ;  /* 0x0000000f0c067299 */ /* 0x000fe2000800120d */
[----:B------:R-:W-:Y:S01]  /*57b0*/  R2UR UR5, R17 ;  /* 0x00000000110572ca */ /* 0x000fe200000e0000 */
[----:B------:R-:W-:Y:S01]  /*57c0*/  USHF.R.U32.HI UR4, URZ, UR15, UR13 ;  /* 0x0000000f3f047299 */ /* 0x000fe2000801160d */
[----:B------:R-:W1:Y:S01]  /*57d0*/  F2I.U32.TRUNC.NTZ R2, R2 ;  /* 0x0000000200027305 */ /* 0x000e62000020f000 */
[----:B------:R-:W-:Y:S01]  /*57e0*/  UIADD3 UR9, UP0, URZ, -UR6, URZ ;  /* 0x800000063f097290 */ /* 0x000fe2000ff1e03f */
[----:B------:R-:W-:Y:S01]  /*57f0*/  ULDC.64 UR10, c[0x0][0x620] ;  /* 0x00018800000a7ab9 */ /* 0x000fe20000000a00 */
[----:B------:R-:W-:Y:S02]  /*5800*/  ULDC UR14, c[0x0][0x608] ;  /* 0x00018200000e7ab9 */ /* 0x000fe40000000800 */
[----:B------:R-:W-:Y:S01]  /*5810*/  UIADD3.X UR4, URZ, ~UR4, URZ, UP0, !UPT ;  /* 0x800000043f047290 */ /* 0x000fe200087fe43f */
[----:B------:R-:W-:Y:S01]  /*5820*/  ULDC UR15, c[0x0][0x658] ;  /* 0x00019600000f7ab9 */ /* 0x000fe20000000800 */
[----:B------:R-:W-:-:S02]  /*5830*/  ULDC UR12, c[0x0][0x144] ;  /* 0x00005100000c7ab9 */ /* 0x000fc40000000800 */
[----:B------:R-:W-:Y:S01]  /*5840*/  UIMAD UR8, UR4, UR10, URZ ;  /* 0x0000000a040872a4 */ /* 0x000fe2000f8e023f */
[----:B------:R-:W-:Y:S02]  /*5850*/  ULDC UR22, c[0x0][0x148] ;  /* 0x0000520000167ab9 */ /* 0x000fe40000000800 */
[----:B------:R-:W-:Y:S01]  /*5860*/  UMOV UR4, UR17 ;  /* 0x0000001100047c82 */ /* 0x000fe20008000000 */
[----:B------:R-:W-:Y:S02]  /*5870*/  UIMAD UR8, UR9, UR11, UR8 ;  /* 0x0000000b090872a4 */ /* 0x000fe4000f8e0208 */
[----:B------:R-:W-:Y:S01]  /*5880*/  UIMAD.WIDE.U32 UR4, UR9, UR10, UR4 ;  /* 0x0000000a090472a5 */ /* 0x000fe2000f8e0004 */
[----:B0-----:R-:W-:Y:S01]  /*5890*/  R2UR UR9, R0 ;  /* 0x00000000000972ca */ /* 0x001fe200000e0000 */
[----:B------:R-:W-:Y:S01]  /*58a0*/  ULDC UR20, c[0x0][0x648] ;  /* 0x0001920000147ab9 */ /* 0x000fe20000000800 */
[----:B-1----:R-:W-:Y:S01]  /*58b0*/  R2UR UR13, R2 ;  /* 0x00000000020d72ca */ /* 0x002fe200000e0000 */
[----:B------:R-:W-:Y:S01]  /*58c0*/  UIADD3 UR8, UR5, UR8, URZ ;  /* 0x0000000805087290 */ /* 0x000fe2000fffe03f */
[----:B------:R-:W-:-:S02]  /*58d0*/  ULDC UR21, c[0x0][0x638] ;  /* 0x00018e0000157ab9 */ /* 0x000fc40000000800 */
[----:B------:R-:W-:Y:S02]  /*58e0*/  ULDC UR5, c[0x0][0x618] ;  /* 0x0001860000057ab9 */ /* 0x000fe40000000800 */
[----:B------:R-:W-:Y:S02]  /*58f0*/  USHF.R.U64 UR10, UR4, UR5, UR8 ;  /* 0x00000005040a7299 */ /* 0x000fe40008001208 */
[----:B------:R-:W-:-:S03]  /*5900*/  USHF.R.U32.HI UR8, URZ, UR5, UR8 ;  /* 0x000000053f087299 */ /* 0x000fc60008011608 */
[----:B------:R-:W-:Y:S01]  /*5910*/  ULDC.64 UR4, c[0x0][0x640] ;  /* 0x0001900000047ab9 */ /* 0x000fe20000000a00 */
[----:B------:R-:W-:Y:S01]  /*5920*/  USHF.R.U64 UR11, UR10, UR14, UR8 ;  /* 0x0000000e0a0b7299 */ /* 0x000fe20008001208 */
[----:B------:R-:W-:Y:S01]  /*5930*/  ISETP.NE.U32.AND P0, PT, RZ, UR4, PT ;  /* 0x00000004ff007c0c */ /* 0x000fe2000bf05070 */
[----:B------:R-:W-:Y:S02]  /*5940*/  USHF.R.U32.HI UR8, URZ, UR14, UR8 ;  /* 0x0000000e3f087299 */ /* 0x000fe40008011608 */
[----:B------:R-:W-:Y:S01]  /*5950*/  UIADD3 UR9, -UR9, URZ, URZ ;  /* 0x0000003f09097290 */ /* 0x000fe2000fffe13f */
[----:B------:R-:W-:Y:S01]  /*5960*/  ISETP.NE.AND.EX P0, PT, RZ, UR5, PT, P0 ;  /* 0x00000005ff007c0c */ /* 0x000fe2000bf05300 */
[----:B------:R-:W-:Y:S02]  /*5970*/  USHF.R.U64 UR17, UR11, UR15, UR8 ;  /* 0x0000000f0b117299 */ /* 0x000fe40008001208 */
[----:B------:R-:W-:Y:S02]  /*5980*/  UIADD3 UR18, -UR13, URZ, URZ ;  /* 0x0000003f0d127290 */ /* 0x000fe4000fffe13f */
[----:B------:R-:W-:-:S02]  /*5990*/  USHF.R.U32.HI UR15, URZ, UR15, UR8 ;  /* 0x0000000f3f0f7299 */ /* 0x000fc40008011608 */
[----:B------:R-:W-:Y:S01]  /*59a0*/  UIMAD UR19, UR12, UR9, UR7 ;  /* 0x000000090c1372a4 */ /* 0x000fe2000f8e0207 */
[----:B------:R-:W-:-:S05]  /*59b0*/  UMOV UR14, UR17 ;  /* 0x00000011000e7c82 */ /* 0x000fca0008000000 */
[----:B------:R-:W-:Y:S06]  /*59c0*/  @!P0 BRA `(.L_x_160) ;  /* 0x0000000000288947 */ /* 0x000fec0003800000 */
        /* <DEDUP_REMOVED lines=10> */
.L_x_160:
        /* <DEDUP_REMOVED lines=9> */
[----:B------:R-:W-:Y:S01]  /*5b00*/  UIMAD UR5, UR7, UR21, UR17 ;  /* 0x00000015070572a4 */ /* 0x000fe2000f8e0211 */
[----:B------:R-:W-:Y:S02]  /*5b10*/  ULDC UR8, c[0x0][0x600] ;  /* 0x0001800000087ab9 */ /* 0x000fe40000000800 */
[----:B------:R-:W-:Y:S01]  /*5b20*/  ULDC UR7, c[0x0][0x610] ;  /* 0x0001840000077ab9 */ /* 0x000fe20000000800 */
[----:B------:R-:W-:Y:S02]  /*5b30*/  UIMAD UR5, UR5, UR8, UR10 ;  /* 0x00000008050572a4 */ /* 0x000fe4000f8e020a */
[----:B------:R-:W-:-:S04]  /*5b40*/  UIMAD UR4, UR4, UR7, UR19 ;  /* 0x00000007040472a4 */ /* 0x000fc8000f8e0213 */
[----:B------:R-:W-:Y:S02]  /*5b50*/  USEL UR7, UR5, UR4, !UP0 ;  /* 0x0000000405077287 */ /* 0x000fe4000c000000 */
[----:B------:R-:W-:-:S04]  /*5b60*/  USEL UR4, UR4, UR5, !UP0 ;  /* 0x0000000504047287 */ /* 0x000fc8000c000000 */
[----:B------:R-:W-:Y:S02]  /*5b70*/  IMAD.U32 R2, RZ, RZ, UR7 ;  /* 0x00000007ff027e24 */ /* 0x000fe4000f8e00ff */
[----:B------:R-:W-:-:S07]  /*5b80*/  IMAD.U32 R18, RZ, RZ, UR4 ;  /* 0x00000004ff127e24 */ /* 0x000fce000f8e00ff */
.L_x_158:
[----:B------:R-:W-:Y:S01]  /*5b90*/  UIADD3 UR45, UR40, UR45, URZ ;  /* 0x0000002d282d7290 */ /* 0x000fe2000fffe03f */
[----:B------:R-:W-:Y:S02]  /*5ba0*/  LOP3.LUT P0, RZ, R0, 0xff, RZ, 0xc0, !PT ;  /* 0x000000ff00ff7812 */ /* 0x000fe4000780c0ff */
[----:B------:R-:W-:Y:S01]  /*5bb0*/  LOP3.LUT R98, R98, 0x1, RZ, 0x3c, !PT ;  /* 0x0000000162627812 */ /* 0x000fe200078e3cff */
[----:B------:R-:W-:Y:S02]  /*5bc0*/  USHF.R.U32.HI UR4, URZ, 0x2, UR45 ;  /* 0x000000023f047899 */ /* 0x000fe4000801162d */
[----:B------:R-:W-:Y:S02]  /*5bd0*/  UISETP.GT.U32.AND UP0, UPT, UR45, 0x3, UPT ;  /* 0x000000032d00788c */ /* 0x000fe4000bf04070 */
[----:B------:R-:W-:Y:S02]  /*5be0*/  ULOP3.LUT UR4, UR4, 0x1, URZ, 0xc0, !UPT ;  /* 0x0000000104047892 */ /* 0x000fe4000f8ec03f */
[----:B------:R-:W-:-:S02]  /*5bf0*/  UISETP.LT.U32.AND UP0, UPT, UR40, 0x4, UP0 ;  /* 0x000000042800788c */ /* 0x000fc40008701070 */
[----:B------:R-:W-:Y:S02]  /*5c00*/  UISETP.NE.U32.AND UP1, UPT, UR4, 0x1, UPT ;  /* 0x000000010400788c */ /* 0x000fe4000bf25070 */
[----:B------:R-:W-:Y:S02]  /*5c10*/  USEL UR5, URZ, 0x1, !UP0 ;  /* 0x000000013f057887 */ /* 0x000fe4000c000000 */
[----:B------:R-:W-:Y:S02]  /*5c20*/  UISETP.GT.U32.AND UP1, UPT, UR40, 0x3, !UP1 ;  /* 0x000000032800788c */ /* 0x000fe4000cf24070 */
[----:B------:R-:W-:Y:S02]  /*5c30*/  ULOP3.LUT UR45, UR45, 0x3, URZ, 0xc0, !UPT ;  /* 0x000000032d2d7892 */ /* 0x000fe4000f8ec03f */
[----:B------:R-:W-:-:S04]  /*5c40*/  USEL UR4, URZ, 0x1, !UP1 ;  /* 0x000000013f047887 */ /* 0x000fc8000c800000 */
[----:B------:R-:W-:Y:S01]  /*5c50*/  ULOP3.LUT UR48, UR4, UR48, UR5, 0x96, !UPT ;  /* 0x0000003004307292 */ /* 0x000fe2000f8e9605 */
[----:B------:R-:W-:Y:S11]  /*5c60*/  @P0 BRA `(.L_x_161) ;  /* 0xffffffb8006c0947 */ /* 0x000ff6000383ffff */
[----:B------:R-:W-:Y:S05]  /*5c70*/  EXIT ;  /* 0x000000000000794d */ /* 0x000fea0003800000 */
.L_x_12:
[----:B------:R-:W-:-:S08]  /*5c80*/  ISETP.NE.AND P0, PT, RZ, UR8, PT ;  /* 0x00000008ff007c0c */ /* 0x000fd0000bf05270 */
[----:B-----5:R-:W0:-:S00]  /*5c90*/  USETMAXREG.DEALLOC.CTAPOOL 0x28 ;  /* 0x00000028000079c8 */ /* 0x020e0000080e0500 */
[----:B------:R-:W-:Y:S05]  /*5ca0*/  @P0 EXIT ;  /* 0x000000000000094d */ /* 0x000fea0003800000 */
[----:B0-----:R-:W-:Y:S01]  /*5cb0*/  LOP3.LUT P0, RZ, R0, 0xff, RZ, 0xc0, !PT ;  /* 0x000000ff00ff7812 */ /* 0x001fe2000780c0ff */
[----:B------:R-:W-:Y:S02]  /*5cc0*/  IMAD.MOV.U32 R8, RZ, RZ, 0x1 ;  /* 0x00000001ff087424 */ /* 0x000fe400078e00ff */
[----:B------:R-:W-:-:S10]  /*5cd0*/  IMAD.MOV.U32 R0, RZ, RZ, RZ ;  /* 0x000000ffff007224 */ /* 0x000fd400078e00ff */
[----:B------:R-:W-:Y:S05]  /*5ce0*/  @!P0 BRA `(.L_x_162) ;  /* 0x0000000c00148947 */ /* 0x000fea0003800000 */
[----:B------:R-:W-:Y:S01]  /*5cf0*/  LOP3.LUT P0, RZ, R4, 0x1f, RZ, 0xc0, !PT ;  /* 0x0000001f04ff7812 */ /* 0x000fe2000780c0ff */
[----:B------:R-:W-:Y:S01]  /*5d00*/  ULDC UR5, c[0x0][0x658] ;  /* 0x0001960000057ab9 */ /* 0x000fe20000000800 */
[----:B------:R-:W-:Y:S01]  /*5d10*/  UMOV UR6, 0xffffffff ;  /* 0xffffffff00067882 */ /* 0x000fe20000000000 */
[----:B------:R-:W-:Y:S01]  /*5d20*/  BSSY B0, `(.L_x_162) ;  /* 0x00000c1000007945 */ /* 0x000fe20003800000 */
[----:B------:R-:W-:Y:S01]  /*5d30*/  USHF.L.U32 UR6, UR6, UR5, URZ ;  /* 0x0000000506067299 */ /* 0x000fe2000800063f */
[C---:B------:R-:W-:Y:S01]  /*5d40*/  ISETP.NE.AND P3, PT, R3.reuse, RZ, PT ;  /* 0x000000ff0300720c */ /* 0x040fe20003f65270 */
[----:B------:R-:W-:Y:S01]  /*5d50*/  IMAD.MOV.U32 R9, RZ, RZ, 0x1 ;  /* 0x00000001ff097424 */ /* 0x000fe200078e00ff */
[----:B------:R-:W-:Y:S01]  /*5d60*/  ISETP.NE.OR P0, PT, R3, RZ, !P0 ;  /* 0x000000ff0300720c */ /* 0x000fe20004705670 */
[----:B------:R-:W-:Y:S01]  /*5d70*/  IMAD.MOV.U32 R8, RZ, RZ, 0x1 ;  /* 0x00000001ff087424 */ /* 0x000fe200078e00ff */
[----:B------:R-:W-:Y:S01]  /*5d80*/  ULDC UR4, c[0x0][0x600] ;  /* 0x0001800000047ab9 */ /* 0x000fe20000000800 */
[----:B------:R-:W-:Y:S01]  /*5d90*/  IMAD.MOV.U32 R0, RZ, RZ, RZ ;  /* 0x000000ffff007224 */ /* 0x000fe200078e00ff */
[----:B------:R-:W-:Y:S01]  /*5da0*/  UMOV UR7, 0x1 ;  /* 0x0000000100077882 */ /* 0x000fe20000000000 */
[----:B------:R-:W-:-:S02]  /*5db0*/  UIADD3 UR19, UR39, 0x1, URZ ;  /* 0x0000000127137890 */ /* 0x000fc4000fffe03f */
[----:B------:R-:W-:Y:S02]  /*5dc0*/  ULOP3.LUT UR22, UR36, 0x2, URZ, 0xfc, !UPT ;  /* 0x0000000224167892 */ /* 0x000fe4000f8efc3f */
[----:B------:R-:W-:Y:S02]  /*5dd0*/  UIADD3 UR4, UR4, -0x1, URZ ;  /* 0xffffffff04047890 */ /* 0x000fe4000fffe03f */
[----:B------:R-:W-:Y:S02]  /*5de0*/  USHF.L.U32 UR5, UR7, UR5, URZ ;  /* 0x0000000507057299 */ /* 0x000fe4000800063f */
[----:B------:R-:W-:Y:S01]  /*5df0*/  ULOP3.LUT UR6, URZ, UR6, URZ, 0x33, !UPT ;  /* 0x000000063f067292 */ /* 0x000fe2000f8e333f */
[----:B------:R-:W-:-:S11]  /*5e00*/  ULDC.64 UR20, c[0x0][0x198] ;  /* 0x0000660000147ab9 */ /* 0x000fd60000000a00 */
.L_x_174:
[----:B------:R-:W-:-:S03]  /*5e10*/  UMOV UR7, 0xffffffff ;  /* 0xffffffff00077882 */ /* 0x000fc60000000000 */
[----:B------:R-:W-:Y:S05]  /*5e20*/  BRA.DIV UR7, `(.L_x_163) ;  /* 0x0000000e07dc7947 */ /* 0x000fea000b800000 */
[----:B------:R-:W-:-:S13]  /*5e30*/  ELECT P6, URZ, PT ;  /* 0x00000000003f782f */ /* 0x000fda00038c0000 */
.L_x_187:
[----:B------:R-:W0:Y:S01]  /*5e40*/  LDC R3, c[0x0][0x28c] ;  /* 0x0000a300ff037b82 */ /* 0x000e220000000800 */
[----:B------:R-:W-:Y:S01]  /*5e50*/  BSSY B1, `(.L_x_164) ;  /* 0x0000038000017945 */ /* 0x000fe20003800000 */
[----:B0-----:R-:W-:-:S13]  /*5e60*/  ISETP.LT.OR P6, PT, R3, 0x1, !P6 ;  /* 0x000000010300780c */ /* 0x001fda00077c1670 */
[----:B------:R-:W-:Y:S05]  /*5e70*/  @P6 BRA `(.L_x_165) ;  /* 0x0000000000d46947 */ /* 0x000fea0003800000 */
[----:B------:R-:W-:Y:S02]  /*5e80*/  IMAD.SHL.U32 R6, R2, 0x80, RZ ;  /* 0x0000008002067824 */ /* 0x000fe400078e00ff */
[----:B------:R-:W-:Y:S02]  /*5e90*/  IMAD.SHL.U32 R18, R18, 0x40, RZ ;  /* 0x0000004012127824 */ /* 0x000fe400078e00ff */
[----:B------:R-:W-:Y:S02]  /*5ea0*/  IMAD.MOV.U32 R11, RZ, RZ, RZ ;  /* 0x000000ffff0b7224 */ /* 0x000fe400078e00ff */
[----:B------:R-:W-:Y:S02]  /*5eb0*/  IMAD.U32 R12, RZ, RZ, UR19 ;  /* 0x00000013ff0c7e24 */ /* 0x000fe4000f8e00ff */
[----:B------:R-:W-:Y:S02]  /*5ec0*/  IMAD.MOV.U32 R2, RZ, RZ, R8 ;  /* 0x000000ffff027224 */ /* 0x000fe400078e0008 */
[----:B------:R-:W-:-:S07]  /*5ed0*/  IMAD.MOV.U32 R3, RZ, RZ, R0 ;  /* 0x000000ffff037224 */ /* 0x000fce00078e0000 */
.L_x_169:
[----:B------:R-:W0:Y:S01]  /*5ee0*/  S2R R5, SR_CgaCtaId ;  /* 0x0000000000057919 */ /* 0x000e220000008800 */
[----:B------:R-:W-:-:S04]  /*5ef0*/  MOV R4, 0x400 ;  /* 0x0000040000047802 */ /* 0x000fc80000000f00 */
[----:B0-----:R-:W-:Y:S02]  /*5f00*/  LEA R10, R5, R4, 0x18 ;  /* 0x00000004050a7211 */ /* 0x001fe400078ec0ff */
[----:B------:R-:W-:Y:S01]  /*5f10*/  SHF.L.U32 R4, R2, 0x1f, RZ ;  /* 0x0000001f02047819 */ /* 0x000fe200000006ff */
[----:B------:R-:W0:Y:S02]  /*5f20*/  @!P3 LDC R5, c[0x0][0x500] ;  /* 0x00014000ff05bb82 */ /* 0x000e240000000800 */
[----:B------:R-:W-:-:S04]  /*5f30*/  IMAD R7, R3, 0x8, R10 ;  /* 0x0000000803077824 */ /* 0x000fc800078e020a */
[----:B------:R-:W1:Y:S02]  /*5f40*/  SYNCS.PHASECHK.TRANS64.TRYWAIT P1, [R7+URZ+0x20], R4 ;  /* 0x00002004070075a7 */ /* 0x000e64000802017f */
[----:B-1----:R-:W-:Y:S05]  /*5f50*/  @!P1 BRA `(.L_x_166) ;  /* 0x0000000c00b09947 */ /* 0x002fea0003800000 */
.L_x_188:
[----:B------:R-:W-:Y:S01]  /*5f60*/  UPRMT UR7, UR22, 0x9910, URZ ;  /* 0x0000991016077896 */ /* 0x000fe2000800003f */
[----:B0-----:R0:W-:Y:S03]  /*5f70*/  @!P3 SYNCS.ARRIVE.TRANS64 RZ, [R7+URZ], R5 ;  /* 0x0000000507ffb9a7 */ /* 0x0011e6000800003f */
[----:B------:R-:W-:-:S06]  /*5f80*/  UISETP.NE.AND UP0, UPT, UR7, 0x2, UPT ;  /* 0x000000020700788c */ /* 0x000fcc000bf05270 */
[----:B------:R-:W-:-:S13]  /*5f90*/  PLOP3.LUT P1, PT, PT, PT, UP0, 0x80, 0x0 ;  /* 0x000000000000781c */ /* 0x000fda0003f2f008 */
[----:B0-----:R-:W-:Y:S05]  /*5fa0*/  @P1 BRA `(.L_x_167) ;  /* 0x0000000000041947 */ /* 0x001fea0003800000 */
[----:B------:R-:W-:Y:S01]  /*5fb0*/  BPT.TRAP 0x1 ;  /* 0x000000040000795c */ /* 0x000fe20000300000 */
.L_x_167:
[----:B------:R-:W-:Y:S05]  /*5fc0*/  @P0 BRA `(.L_x_168) ;  /* 0x0000000000040947 */ /* 0x000fea0003800000 */
[----:B------:R-:W-:Y:S01]  /*5fd0*/  BPT.TRAP 0x1 ;  /* 0x000000040000795c */ /* 0x000fe20000300000 */
.L_x_168:
[--C-:B-1----:R-:W-:Y:S01]  /*5fe0*/  IMAD R4, R3, 0x2000, R10.reuse ;  /* 0x0000200003047824 */ /* 0x102fe200078e020a */
[----:B------:R-:W-:Y:S01]  /*5ff0*/  R2UR UR9, R7 ;  /* 0x00000000070972ca */ /* 0x000fe200000e0000 */
[C---:B------:R-:W-:Y:S01]  /*6000*/  IMAD R10, R3.reuse, 0x4000, R10 ;  /* 0x00004000030a7824 */ /* 0x040fe200078e020a */
[----:B------:R-:W-:Y:S01]  /*6010*/  UIADD3 UR14, UP0, UR20, 0xf0, URZ ;  /* 0x000000f0140e7890 */ /* 0x000fe2000ff1e03f */
[----:B------:R-:W-:Y:S01]  /*6020*/  VIADD R12, R12, 0xffffffff ;  /* 0xffffffff0c0c7836 */ /* 0x000fe20000000000 */
[----:B------:R-:W-:Y:S01]  /*6030*/  R2UR UR7, R4 ;  /* 0x00000000040772ca */ /* 0x000fe200000e0000 */
[----:B------:R-:W-:Y:S01]  /*6040*/  UIADD3 UR24, UP1, UR20, 0x1f0, URZ ;  /* 0x000001f014187890 */ /* 0x000fe2000ff3e03f */
[----:B------:R-:W-:Y:S01]  /*6050*/  R2UR UR8, R10 ;  /* 0x000000000a0872ca */ /* 0x000fe200000e0000 */
[----:B------:R-:W-:Y:S01]  /*6060*/  UIADD3.X UR15, URZ, UR21, URZ, UP0, !UPT ;  /* 0x000000153f0f7290 */ /* 0x000fe200087fe43f */
[----:B------:R-:W-:Y:S01]  /*6070*/  R2UR UR11, R18 ;  /* 0x00000000120b72ca */ /* 0x000fe200000e0000 */
[----:B------:R-:W-:Y:S01]  /*6080*/  VIADD R3, R3, 0x1 ;  /* 0x0000000103037836 */ /* 0x000fe20000000000 */
[----:B------:R-:W-:Y:S01]  /*6090*/  R2UR UR10, R11 ;  /* 0x000000000b0a72ca */ /* 0x000fe200000e0000 */
[----:B------:R-:W-:Y:S01]  /*60a0*/  UIADD3.X UR25, URZ, UR21, URZ, UP1, !UPT ;  /* 0x000000153f197290 */ /* 0x000fe20008ffe43f */
[----:B------:R-:W-:Y:S01]  /*60b0*/  R2UR UR12, R19 ;  /* 0x00000000130c72ca */ /* 0x000fe200000e0000 */
[----:B------:R-:W-:Y:S01]  /*60c0*/  UMOV UR16, 0x0 ;  /* 0x0000000000107882 */ /* 0x000fe20000000000 */
[----:B------:R-:W-:Y:S01]  /*60d0*/  R2UR UR18, R6 ;  /* 0x00000000061272ca */ /* 0x000fe200000e0000 */
[----:B------:R-:W-:Y:S01]  /*60e0*/  UMOV UR17, 0x10000000 ;  /* 0x1000000000117882 */ /* 0x000fe20000000000 */
[----:B------:R-:W-:Y:S01]  /*60f0*/  ISETP.GT.AND P2, PT, R12, 0x1, PT ;  /* 0x000000010c00780c */ /* 0x000fe20003f44270 */
[----:B------:R-:W-:Y:S01]  /*6100*/  UIADD3 UR7, UR7, 0x180, URZ ;  /* 0x0000018007077890 */ /* 0x000fe2000fffe03f */
[----:B------:R-:W-:Y:S01]  /*6110*/  ISETP.NE.AND P1, PT, R3, 0x4, PT ;  /* 0x000000040300780c */ /* 0x000fe20003f25270 */
[----:B------:R-:W-:Y:S01]  /*6120*/  UIADD3 UR13, UR8, 0x8180, URZ ;  /* 0x00008180080d7890 */ /* 0x000fe2000fffe03f */
[----:B------:R-:W-:-:S02]  /*6130*/  VIADD R11, R11, 0x20 ;  /* 0x000000200b0b7836 */ /* 0x000fc40000000000 */
[----:B------:R-:W-:Y:S02]  /*6140*/  SEL R5, RZ, 0x1, P1 ;  /* 0x00000001ff057807 */ /* 0x000fe40000800000 */
[----:B------:R-:W-:Y:S01]  /*6150*/  UMOV UR8, UR7 ;  /* 0x0000000700087c82 */ /* 0x000fe20008000000 */
[----:B------:R-:W-:Y:S01]  /*6160*/  SEL R3, R3, RZ, P1 ;  /* 0x000000ff03037207 */ /* 0x000fe20000800000 */
[----:B------:R0:W-:Y:S01]  /*6170*/  UTMALDG.3D [UR8], [UR14], desc[UR16] ;  /* 0x000010080e0075b4 */ /* 0x0001e20008011000 */
[----:B------:R-:W-:Y:S01]  /*6180*/  LOP3.LUT R2, R2, R5, RZ, 0x3c, !PT ;  /* 0x0000000502027212 */ /* 0x000fe200078e3cff */
[----:B0-----:R-:W-:Y:S01]  /*6190*/  UMOV UR8, UR13 ;  /* 0x0000000d00087c82 */ /* 0x001fe20008000000 */
[----:B------:R-:W-:Y:S02]  /*61a0*/  UMOV UR11, UR18 ;  /* 0x00000012000b7c82 */ /* 0x000fe40008000000 */
[----:B------:R0:W-:Y:S02]  /*61b0*/  UTMALDG.3D [UR8], [UR24], desc[UR16] ;  /* 0x00001008180075b4 */ /* 0x0001e40008011000 */
[----:B0-----:R-:W-:Y:S05]  /*61c0*/  @P2 BRA `(.L_x_169) ;  /* 0xfffffffc00442947 */ /* 0x001fea000383ffff */
.L_x_165:
[----:B------:R-:W-:Y:S05]  /*61d0*/  BSYNC B1 ;  /* 0x0000000000017941 */ /* 0x000fea0003800000 */
.L_x_164:
[----:B------:R-:W-:Y:S01]  /*61e0*/  LOP3.LUT P4, RZ, R9, 0xff, RZ, 0xc0, !PT ;  /* 0x000000ff09ff7812 */ /* 0x000fe2000788c0ff */
[----:B------:R-:W-:Y:S01]  /*61f0*/  VIADD R0, R0, UR39 ;  /* 0x0000002700007c36 */ /* 0x000fe20008000000 */
[----:B------:R-:W-:Y:S01]  /*6200*/  ULDC.64 UR8, c[0x0][0x650] ;  /* 0x0001940000087ab9 */ /* 0x000fe20000000a00 */
[----:B------:R-:W-:Y:S01]  /*6210*/  BSSY B1, `(.L_x_170) ;  /* 0x000006f000017945 */ /* 0x000fe20003800000 */
[----:B------:R-:W-:Y:S01]  /*6220*/  IMAD.MOV.U32 R18, RZ, RZ, -0x1 ;  /* 0xffffffffff127424 */ /* 0x000fe200078e00ff */
[----:B------:R-:W-:Y:S01]  /*6230*/  PRMT R9, RZ, 0x7610, R9 ;  /* 0x00007610ff097816 */ /* 0x000fe20000000009 */
[----:B------:R-:W-:Y:S01]  /*6240*/  IMAD.MOV.U32 R19, RZ, RZ, -0x1 ;  /* 0xffffffffff137424 */ /* 0x000fe200078e00ff */
[C---:B------:R-:W-:Y:S02]  /*6250*/  ISETP.GT.U32.AND P1, PT, R0.reuse, 0x3, PT ;  /* 0x000000030000780c */ /* 0x040fe40003f24070 */
[----:B------:R-:W-:Y:S02]  /*6260*/  SHF.R.U32.HI R2, RZ, 0x2, R0 ;  /* 0x00000002ff027819 */ /* 0x000fe40000011600 */
[----:B------:R-:W-:-:S02]  /*6270*/  LOP3.LUT R0, R0, 0x3, RZ, 0xc0, !PT ;  /* 0x0000000300007812 */ /* 0x000fc400078ec0ff */
[----:B------:R-:W0:Y:S01]  /*6280*/  @P4 S2R R4, SR_CgaCtaId ;  /* 0x0000000000044919 */ /* 0x000e220000008800 */
[----:B------:R-:W-:Y:S02]  /*6290*/  @P4 MOV R3, 0x400 ;  /* 0x0000040000034802 */ /* 0x000fe40000000f00 */
[----:B------:R-:W-:-:S04]  /*62a0*/  LOP3.LUT R2, R2, 0x1, RZ, 0xc0, !PT ;  /* 0x0000000102027812 */ /* 0x000fc800078ec0ff */
[----:B------:R-:W-:Y:S02]  /*62b0*/  ISETP.NE.U32.AND P2, PT, R2, 0x1, PT ;  /* 0x000000010200780c */ /* 0x000fe40003f45070 */
[----:B0-----:R-:W-:Y:S01]  /*62c0*/  @P4 LEA R3, R4, R3, 0x18 ;  /* 0x0000000304034211 */ /* 0x001fe200078ec0ff */
[----:B------:R-:W-:-:S03]  /*62d0*/  IMAD.U32 R4, RZ, RZ, UR39 ;  /* 0x00000027ff047e24 */ /* 0x000fc6000f8e00ff */
[----:B------:R0:W-:Y:S01]  /*62e0*/  @P4 SYNCS.ARRIVE.TRANS64.A1T0 RZ, [R3+URZ+0x78], RZ ;  /* 0x000078ff03ff49a7 */ /* 0x0001e2000810003f */
[----:B------:R-:W-:Y:S02]  /*62f0*/  IADD3 R16, P4, R16, UR52, RZ ;  /* 0x0000003410107c10 */ /* 0x000fe4000ff9e0ff */
[----:B------:R-:W-:Y:S02]  /*6300*/  ISETP.LT.U32.AND P1, PT, R4, 0x4, P1 ;  /* 0x000000040400780c */ /* 0x000fe40000f21070 */
[----:B------:R-:W-:Y:S02]  /*6310*/  IADD3.X R17, R17, UR37, RZ, P4, !PT ;  /* 0x0000002511117c10 */ /* 0x000fe4000a7fe4ff */
[----:B------:R-:W-:Y:S02]  /*6320*/  ISETP.GE.U32.AND P4, PT, R16, UR8, PT ;  /* 0x0000000810007c0c */ /* 0x000fe4000bf86070 */
[----:B0-----:R-:W-:Y:S02]  /*6330*/  SEL R3, RZ, 0x1, !P1 ;  /* 0x00000001ff037807 */ /* 0x001fe40004800000 */
[----:B------:R-:W-:-:S02]  /*6340*/  ISETP.GE.U32.AND.EX P1, PT, R17, UR9, PT, P4 ;  /* 0x0000000911007c0c */ /* 0x000fc4000bf26140 */
[----:B------:R-:W-:-:S04]  /*6350*/  ISETP.GT.U32.AND P2, PT, R4, 0x3, !P2 ;  /* 0x000000030400780c */ /* 0x000fc80005744070 */
[----:B------:R-:W-:-:S04]  /*6360*/  SEL R2, RZ, 0x1, !P2 ;  /* 0x00000001ff027807 */ /* 0x000fc80005000000 */
[--C-:B------:R-:W-:Y:S01]  /*6370*/  LOP3.LUT R8, R2, R8, R3.reuse, 0x96, !PT ;  /* 0x0000000802087212 */ /* 0x100fe200078e9603 */
[----:B------:R-:W-:Y:S01]  /*6380*/  IMAD.MOV.U32 R2, RZ, RZ, -0x1 ;  /* 0xffffffffff027424 */ /* 0x000fe200078e00ff */
[----:B------:R-:W-:Y:S01]  /*6390*/  PRMT R3, RZ, 0x7610, R3 ;  /* 0x00007610ff037816 */ /* 0x000fe20000000003 */
[----:B------:R-:W-:Y:S06]  /*63a0*/  @P1 BRA `(.L_x_171) ;  /* 0x0000000400541947 */ /* 0x000fec0003800000 */
[----:B------:R-:W0:Y:S01]  /*63b0*/  S2UR UR7, SR_CTAID.X ;  /* 0x00000000000779c3 */ /* 0x000e220000002500 */
[----:B------:R-:W-:Y:S01]  /*63c0*/  ULDC.64 UR8, c[0x0][0x628] ;  /* 0x00018a0000087ab9 */ /* 0x000fe20000000a00 */
[----:B------:R-:W-:Y:S01]  /*63d0*/  ULDC UR10, c[0x0][0x150] ;  /* 0x00005400000a7ab9 */ /* 0x000fe20000000800 */
[----:B------:R-:W-:Y:S01]  /*63e0*/  ISETP.NE.U32.AND P1, PT, RZ, UR8, PT ;  /* 0x00000008ff007c0c */ /* 0x000fe2000bf25070 */
[----:B------:R-:W-:Y:S01]  /*63f0*/  ULDC UR11, c[0x0][0x630] ;  /* 0x00018c00000b7ab9 */ /* 0x000fe20000000800 */
[----:B------:R-:W-:Y:S01]  /*6400*/  ULDC UR13, c[0x0][0x154] ;  /* 0x00005500000d7ab9 */ /* 0x000fe20000000800 */
[----:B------:R-:W-:Y:S01]  /*6410*/  IMAD.MOV.U32 R2, RZ, RZ, R16 ;  /* 0x000000ffff027224 */ /* 0x000fe200078e0010 */
[----:B------:R-:W-:Y:S01]  /*6420*/  ISETP.NE.AND.EX P1, PT, RZ, UR9, PT, P1 ;  /* 0x00000009ff007c0c */ /* 0x000fe2000bf25310 */
[----:B------:R-:W1:Y:S01]  /*6430*/  S2UR UR12, SR_CTAID.Y ;  /* 0x00000000000c79c3 */ /* 0x000e620000002600 */
[----:B0-----:R-:W-:-:S05]  /*6440*/  I2FP.F32.U32 R3, UR7 ;  /* 0x0000000700037c45 */ /* 0x001fca0008201000 */
[----:B------:R-:W-:Y:S01]  /*6450*/  FMUL R10, R3, UR10 ;  /* 0x0000000a030a7c20 */ /* 0x000fe20008400000 */
[----:B------:R-:W-:-:S05]  /*6460*/  IMAD.MOV.U32 R3, RZ, RZ, R17 ;  /* 0x000000ffff037224 */ /* 0x000fca00078e0011 */
[----:B------:R-:W-:Y:S05]  /*6470*/  @!P1 BRA `(.L_x_172) ;  /* 0x0000000000289947 */ /* 0x000fea0003800000 */
[----:B------:R-:W-:Y:S02]  /*6480*/  ULDC UR10, c[0x0][0x634] ;  /* 0x00018d00000a7ab9 */ /* 0x000fe40000000800 */
[----:B------:R-:W-:-:S05]  /*6490*/  IADD3 R7, P1, R16, UR10, RZ ;  /* 0x0000000a10077c10 */ /* 0x000fca000ff3e0ff */
[----:B------:R-:W-:-:S04]  /*64a0*/  IMAD.X R11, RZ, RZ, R17, P1 ;  /* 0x000000ffff0b7224 */ /* 0x000fc800008e0611 */
[----:B------:R-:W-:-:S04]  /*64b0*/  IMAD.WIDE.U32 R4, R11, UR8, RZ ;  /* 0x000000080b047c25 */ /* 0x000fc8000f8e00ff */
[----:B------:R-:W-:-:S04]  /*64c0*/  IMAD.WIDE.U32 R4, P1, R7, UR9, R4 ;  /* 0x0000000907047c25 */ /* 0x000fc8000f820004 */
[----:B------:R-:W-:-:S04]  /*64d0*/  IMAD.WIDE.U32 R6, R7, UR8, RZ ;  /* 0x0000000807067c25 */ /* 0x000fc8000f8e00ff */
[----:B------:R-:W-:Y:S01]  /*64e0*/  IMAD.X R3, RZ, RZ, RZ, P1 ;  /* 0x000000ffff037224 */ /* 0x000fe200008e06ff */
[----:B------:R-:W-:Y:S01]  /*64f0*/  IADD3 RZ, P1, R7, R4, RZ ;  /* 0x0000000407ff7210 */ /* 0x000fe20007f3e0ff */
[----:B------:R-:W-:-:S04]  /*6500*/  IMAD.MOV.U32 R2, RZ, RZ, R5 ;  /* 0x000000ffff027224 */ /* 0x000fc800078e0005 */
[----:B------:R-:W-:-:S08]  /*6510*/  IMAD.WIDE.U32.X R2, R11, UR9, R2, P1 ;  /* 0x000000090b027c25 */ /* 0x000fd000088e0402 */
.L_x_172:
[--C-:B------:R-:W-:Y:S01]  /*6520*/  SHF.R.U64 R19, R2, UR11, R3.reuse ;  /* 0x0000000b02137c19 */ /* 0x100fe20008001203 */
[----:B------:R-:W0:Y:S01]  /*6530*/  F2I.U32.TRUNC.NTZ R10, R10 ;  /* 0x0000000a000a7305 */ /* 0x000e22000020f000 */
[----:B------:R-:W-:Y:S01]  /*6540*/  SHF.R.U32.HI R2, RZ, UR11, R3 ;  /* 0x0000000bff027c19 */ /* 0x000fe20008011603 */
[----:B------:R-:W-:Y:S01]  /*6550*/  ULDC.64 UR8, c[0x0][0x620] ;  /* 0x0001880000087ab9 */ /* 0x000fe20000000a00 */
[----:B------:R-:W-:Y:S01]  /*6560*/  IADD3 R5, P1, RZ, -R19, RZ ;  /* 0x80000013ff057210 */ /* 0x000fe20007f3e0ff */
[----:B------:R-:W-:Y:S01]  /*6570*/  ULDC.64 UR14, c[0x0][0x640] ;  /* 0x00019000000e7ab9 */ /* 0x000fe20000000a00 */
[----:B-1----:R-:W-:Y:S01]  /*6580*/  I2FP.F32.U32 R4, UR12 ;  /* 0x0000000c00047c45 */ /* 0x002fe20008201000 */
[----:B------:R-:W1:Y:S01]  /*6590*/  LDC R15, c[0x0][0x610] ;  /* 0x00018400ff0f7b82 */ /* 0x000e620000000800 */
[----:B------:R-:W-:Y:S01]  /*65a0*/  ULDC UR11, c[0x0][0x658] ;  /* 0x00019600000b7ab9 */ /* 0x000fe20000000800 */
[----:B------:R-:W-:Y:S01]  /*65b0*/  IMAD.X R2, RZ, RZ, ~R2, P1 ;  /* 0x000000ffff027224 */ /* 0x000fe200008e0e02 */
[----:B------:R-:W-:Y:S01]  /*65c0*/  ISETP.NE.U32.AND P1, PT, RZ, UR14, PT ;  /* 0x0000000eff007c0c */ /* 0x000fe2000bf25070 */
[----:B------:R-:W-:Y:S01]  /*65d0*/  FMUL R6, R4, UR13 ;  /* 0x0000000d04067c20 */ /* 0x000fe20008400000 */
[----:B------:R-:W-:Y:S01]  /*65e0*/  ULDC UR13, c[0x0][0x648] ;  /* 0x00019200000d7ab9 */ /* 0x000fe20000000800 */
[----:B------:R-:W-:Y:S01]  /*65f0*/  IMAD R4, R2, UR8, RZ ;  /* 0x0000000802047c24 */ /* 0x000fe2000f8e02ff */
[----:B------:R-:W-:Y:S01]  /*6600*/  ISETP.NE.AND.EX P1, PT, RZ, UR15, PT, P1 ;  /* 0x0000000fff007c0c */ /* 0x000fe2000bf25310 */
[C---:B------:R-:W-:Y:S01]  /*6610*/  IMAD.WIDE.U32 R2, R5.reuse, UR8, R16 ;  /* 0x0000000805027c25 */ /* 0x040fe2000f8e0010 */
[----:B0-----:R-:W-:Y:S01]  /*6620*/  R2UR UR8, R10 ;  /* 0x000000000a0872ca */ /* 0x001fe200000e0000 */
[----:B------:R-:W0:Y:S02]  /*6630*/  F2I.U32.TRUNC.NTZ R6, R6 ;  /* 0x0000000600067305 */ /* 0x000e24000020f000 */
[----:B------:R-:W-:Y:S01]  /*6640*/  IMAD R5, R5, UR9, R4 ;  /* 0x0000000905057c24 */ /* 0x000fe2000f8e0204 */
[----:B------:R-:W-:-:S03]  /*6650*/  ULDC UR9, c[0x0][0x618] ;  /* 0x0001860000097ab9 */ /* 0x000fc60000000800 */
[----:B------:R-:W-:-:S05]  /*6660*/  IMAD.IADD R3, R3, 0x1, R5 ;  /* 0x0000000103037824 */ /* 0x000fca00078e0205 */
[--C-:B------:R-:W-:Y:S02]  /*6670*/  SHF.R.U64 R10, R2, UR9, R3.reuse ;  /* 0x00000009020a7c19 */ /* 0x100fe40008001203 */
[----:B------:R-:W-:Y:S01]  /*6680*/  SHF.R.U32.HI R3, RZ, UR9, R3 ;  /* 0x00000009ff037c19 */ /* 0x000fe20008011603 */
[----:B------:R-:W-:Y:S01]  /*6690*/  ULDC UR9, c[0x0][0x608] ;  /* 0x0001820000097ab9 */ /* 0x000fe20000000800 */
[----:B0-----:R-:W-:Y:S02]  /*66a0*/  R2UR UR10, R6 ;  /* 0x00000000060a72ca */ /* 0x001fe400000e0000 */
[--C-:B------:R-:W-:Y:S02]  /*66b0*/  SHF.R.U64 R12, R10, UR9, R3.reuse ;  /* 0x000000090a0c7c19 */ /* 0x100fe40008001203 */
[----:B------:R-:W-:Y:S01]  /*66c0*/  SHF.R.U32.HI R3, RZ, UR9, R3 ;  /* 0x00000009ff037c19 */ /* 0x000fe20008011603 */
[----:B------:R-:W-:-:S03]  /*66d0*/  UIADD3 UR9, -UR8, URZ, URZ ;  /* 0x0000003f08097290 */ /* 0x000fc6000fffe13f */
[--C-:B------:R-:W-:Y:S01]  /*66e0*/  SHF.R.U64 R13, R12, UR11, R3.reuse ;  /* 0x0000000b0c0d7c19 */ /* 0x100fe20008001203 */
[----:B------:R-:W-:Y:S01]  /*66f0*/  ULDC UR8, c[0x0][0x144] ;  /* 0x0000510000087ab9 */ /* 0x000fe20000000800 */
[----:B------:R-:W-:-:S03]  /*6700*/  SHF.R.U32.HI R3, RZ, UR11, R3 ;  /* 0x0000000bff037c19 */ /* 0x000fc60008011603 */
[----:B------:R-:W-:Y:S01]  /*6710*/  IMAD.MOV.U32 R2, RZ, RZ, R13 ;  /* 0x000000ffff027224 */ /* 0x000fe200078e000d */
[----:B------:R-:W-:Y:S06]  /*6720*/  @!P1 BRA `(.L_x_173) ;  /* 0x0000000000289947 */ /* 0x000fec0003800000 */
        /* <DEDUP_REMOVED lines=10> */
.L_x_173:
[----:B------:R-:W-:Y:S01]  /*67d0*/  UISETP.NE.AND UP0, UPT, UR38, URZ, UPT ;  /* 0x0000003f2600728c */ /* 0x000fe2000bf05270 */
[----:B------:R-:W-:Y:S01]  /*67e0*/  SHF.R.U64 R3, R2, UR13, R3 ;  /* 0x0000000d02037c19 */ /* 0x000fe20008001203 */
[----:B------:R-:W-:Y:S01]  /*67f0*/  UIADD3 UR10, -UR10, URZ, URZ ;  /* 0x0000003f0a0a7290 */ /* 0x000fe2000fffe13f */
[----:B------:R-:W-:Y:S01]  /*6800*/  LOP3.LUT R2, R12, UR6, RZ, 0xc0, !PT ;  /* 0x000000060c027c12 */ /* 0x000fe2000f8ec0ff */
[----:B------:R-:W-:Y:S01]  /*6810*/  UIMAD UR7, UR8, UR9, UR7 ;  /* 0x00000009080772a4 */ /* 0x000fe2000f8e0207 */
[----:B------:R-:W-:Y:S01]  /*6820*/  LOP3.LUT R5, R10, UR4, RZ, 0xc0, !PT ;  /* 0x000000040a057c12 */ /* 0x000fe2000f8ec0ff */
[----:B------:R-:W-:Y:S01]  /*6830*/  IMAD.MOV R4, RZ, RZ, -R3 ;  /* 0x000000ffff047224 */ /* 0x000fe200078e0a03 */
[----:B------:R-:W-:Y:S01]  /*6840*/  ULDC UR8, c[0x0][0x148] ;  /* 0x0000520000087ab9 */ /* 0x000fe20000000800 */
[----:B------:R-:W-:Y:S01]  /*6850*/  IMAD R18, R3, UR5, R2 ;  /* 0x0000000503127c24 */ /* 0x000fe2000f8e0202 */
[----:B------:R-:W-:Y:S01]  /*6860*/  PLOP3.LUT P1, PT, PT, PT, UP0, 0x80, 0x0 ;  /* 0x000000000000781c */ /* 0x000fe20003f2f008 */
[----:B------:R-:W-:Y:S01]  /*6870*/  IMAD.MOV.U32 R3, RZ, RZ, 0x1 ;  /* 0x00000001ff037424 */ /* 0x000fe200078e00ff */
[----:B------:R-:W-:-:S03]  /*6880*/  @UP0 UIMAD UR7, UR8, UR10, UR12 ;  /* 0x0000000a080702a4 */ /* 0x000fc6000f8e020c */
[----:B------:R-:W-:Y:S02]  /*6890*/  ULDC UR8, c[0x0][0x638] ;  /* 0x00018e0000087ab9 */ /* 0x000fe40000000800 */
[----:B------:R-:W-:Y:S02]  /*68a0*/  IMAD R2, R4, UR8, R13 ;  /* 0x0000000804027c24 */ /* 0x000fe4000f8e020d */
[----:B-1----:R-:W-:Y:S01]  /*68b0*/  IMAD R18, R18, R15, UR7 ;  /* 0x0000000712127e24 */ /* 0x002fe2000f8e020f */
[----:B------:R-:W-:Y:S02]  /*68c0*/  ULDC UR7, c[0x0][0x600] ;  /* 0x0001800000077ab9 */ /* 0x000fe40000000800 */
[----:B------:R-:W-:-:S05]  /*68d0*/  IMAD R5, R2, UR7, R5 ;  /* 0x0000000702057c24 */ /* 0x000fca000f8e0205 */
[----:B------:R-:W-:Y:S02]  /*68e0*/  SEL R2, R5, R18, !P1 ;  /* 0x0000001205027207 */ /* 0x000fe40004800000 */
[----:B------:R-:W-:-:S07]  /*68f0*/  SEL R18, R18, R5, !P1 ;  /* 0x0000000512127207 */ /* 0x000fce0004800000 */
.L_x_171:
[----:B------:R-:W-:Y:S05]  /*6900*/  BSYNC B1 ;  /* 0x0000000000017941 */ /* 0x000fea0003800000 */
.L_x_170:
[----:B------:R-:W-:-:S13]  /*6910*/  LOP3.LUT P1, RZ, R3, 0xff, RZ, 0xc0, !PT ;  /* 0x000000ff03ff7812 */ /* 0x000fda000782c0ff */
[----:B------:R-:W-:Y:S05]  /*6920*/  @P1 BRA `(.L_x_174) ;  /* 0xfffffff400381947 */ /* 0x000fea000383ffff */
[----:B------:R-:W-:Y:S05]  /*6930*/  BSYNC B0 ;  /* 0x0000000000007941 */ /* 0x000fea0003800000 */
.L_x_162:
[----:B------:R-:W-:-:S03]  /*6940*/  UMOV UR7, 0xffffffff ;  /* 0xffffffff00077882 */ /* 0x000fc60000000000 */
[----:B------:R-:W-:Y:S05]  /*6950*/  BRA.DIV UR7, `(.L_x_175) ;  /* 0x0000000607447947 */ /* 0x000fea000b800000 */
[----:B------:R-:W-:-:S13]  /*6960*/  ELECT P6, URZ, PT ;  /* 0x00000000003f782f */ /* 0x000fda00038c0000 */
.L_x_191:
[----:B------:R-:W-:Y:S04]  /*6970*/  BSSY B0, `(.L_x_176) ;  /* 0x000002c000007945 */ /* 0x000fe80003800000 */
[----:B------:R-:W-:Y:S05]  /*6980*/  @!P6 BRA `(.L_x_177) ;  /* 0x0000000000a8e947 */ /* 0x000fea0003800000 */
[----:B------:R-:W-:-:S04]  /*6990*/  ULOP3.LUT UR7, UR36, 0x2, URZ, 0xfc, !UPT ;  /* 0x0000000224077892 */ /* 0x000fc8000f8efc3f */
[----:B------:R-:W-:-:S06]  /*69a0*/  UISETP.NE.AND UP0, UPT, UR7, 0x3, UPT ;  /* 0x000000030700788c */ /* 0x000fcc000bf05270 */
[----:B------:R-:W-:-:S13]  /*69b0*/  PLOP3.LUT P0, PT, PT, PT, UP0, 0x80, 0x0 ;  /* 0x000000000000781c */ /* 0x000fda0003f0f008 */
[----:B------:R-:W-:Y:S05]  /*69c0*/  @!P0 BRA `(.L_x_178) ;  /* 0x0000000000048947 */ /* 0x000fea0003800000 */
[----:B------:R-:W-:Y:S01]  /*69d0*/  BPT.TRAP 0x1 ;  /* 0x000000040000795c */ /* 0x000fe20000300000 */
.L_x_178:
[----:B------:R-:W0:Y:S01]  /*69e0*/  S2R R3, SR_CgaCtaId ;  /* 0x0000000000037919 */ /* 0x000e220000008800 */
[----:B------:R-:W-:-:S04]  /*69f0*/  MOV R2, 0x400 ;  /* 0x0000040000027802 */ /* 0x000fc80000000f00 */
[----:B0-----:R-:W-:Y:S02]  /*6a00*/  LEA R3, R3, R2, 0x18 ;  /* 0x0000000203037211 */ /* 0x001fe400078ec0ff */
[----:B------:R-:W-:-:S03]  /*6a10*/  SHF.L.U32 R2, R8, 0x1f, RZ ;  /* 0x0000001f08027819 */ /* 0x000fc600000006ff */
[----:B------:R-:W-:-:S04]  /*6a20*/  VIADD R3, R3, 0x20 ;  /* 0x0000002003037836 */ /* 0x000fc80000000000 */
[C---:B------:R-:W-:Y:S02]  /*6a30*/  IMAD R7, R0.reuse, 0x8, R3 ;  /* 0x0000000800077824 */ /* 0x040fe400078e0203 */
[----:B------:R-:W-:Y:S02]  /*6a40*/  VIADD R0, R0, 0x1 ;  /* 0x0000000100007836 */ /* 0x000fe40000000000 */
[----:B------:R-:W0:Y:S03]  /*6a50*/  SYNCS.PHASECHK.TRANS64.TRYWAIT P0, [R7+URZ], R2 ;  /* 0x00000002070075a7 */ /* 0x000e26000800017f */
[----:B------:R-:W-:-:S04]  /*6a60*/  ISETP.NE.AND P1, PT, R0, 0x4, PT ;  /* 0x000000040000780c */ /* 0x000fc80003f25270 */
[----:B------:R-:W-:Y:S02]  /*6a70*/  SEL R5, RZ, 0x1, P1 ;  /* 0x00000001ff057807 */ /* 0x000fe40000800000 */
[----:B------:R-:W-:Y:S02]  /*6a80*/  SEL R0, R0, RZ, P1 ;  /* 0x000000ff00007207 */ /* 0x000fe40000800000 */
[----:B------:R-:W-:-:S03]  /*6a90*/  LOP3.LUT R5, R8, R5, RZ, 0x3c, !PT ;  /* 0x0000000508057212 */ /* 0x000fc600078e3cff */
[----:B------:R-:W-:Y:S01]  /*6aa0*/  IMAD R9, R0, 0x8, R3 ;  /* 0x0000000800097824 */ /* 0x000fe200078e0203 */
[----:B------:R-:W-:Y:S01]  /*6ab0*/  SHF.L.U32 R4, R5, 0x1f, RZ ;  /* 0x0000001f05047819 */ /* 0x000fe200000006ff */
[----:B0-----:R-:W-:Y:S06]  /*6ac0*/  @!P0 BRA `(.L_x_179) ;  /* 0x0000000400088947 */ /* 0x001fec0003800000 */
.L_x_192:
[----:B------:R-:W1:Y:S01]  /*6ad0*/  SYNCS.PHASECHK.TRANS64.TRYWAIT P0, [R9+URZ], R4 ;  /* 0x00000004090075a7 */ /* 0x000e62000800017f */
[----:B------:R-:W-:-:S05]  /*6ae0*/  VIADD R0, R0, 0x1 ;  /* 0x0000000100007836 */ /* 0x000fca0000000000 */
[----:B------:R-:W-:-:S04]  /*6af0*/  ISETP.NE.AND P1, PT, R0, 0x4, PT ;  /* 0x000000040000780c */ /* 0x000fc80003f25270 */
[----:B0-----:R-:W-:Y:S02]  /*6b00*/  SEL R2, RZ, 0x1, P1 ;  /* 0x00000001ff027807 */ /* 0x001fe40000800000 */
[----:B------:R-:W-:Y:S02]  /*6b10*/  SEL R0, R0, RZ, P1 ;  /* 0x000000ff00007207 */ /* 0x000fe40000800000 */
[----:B------:R-:W-:-:S03]  /*6b20*/  LOP3.LUT R7, R5, R2, RZ, 0x3c, !PT ;  /* 0x0000000205077212 */ /* 0x000fc600078e3cff */
[----:B------:R-:W-:Y:S01]  /*6b30*/  IMAD R6, R0, 0x8, R3 ;  /* 0x0000000800067824 */ /* 0x000fe200078e0203 */
[----:B------:R-:W-:Y:S01]  /*6b40*/  SHF.L.U32 R5, R7, 0x1f, RZ ;  /* 0x0000001f07057819 */ /* 0x000fe200000006ff */
[----:B-1----:R-:W-:Y:S06]  /*6b50*/  @!P0 BRA `(.L_x_180) ;  /* 0x0000000000f88947 */ /* 0x002fec0003800000 */
.L_x_193:
[----:B------:R-:W1:Y:S01]  /*6b60*/  SYNCS.PHASECHK.TRANS64.TRYWAIT P0, [R6+URZ], R5 ;  /* 0x00000005060075a7 */ /* 0x000e62000800017f */
[----:B------:R-:W-:-:S05]  /*6b70*/  VIADD R0, R0, 0x1 ;  /* 0x0000000100007836 */ /* 0x000fca0000000000 */
[----:B------:R-:W-:-:S04]  /*6b80*/  ISETP.NE.AND P1, PT, R0, 0x4, PT ;  /* 0x000000040000780c */ /* 0x000fc80003f25270 */
[----:B------:R-:W-:Y:S02]  /*6b90*/  SEL R2, RZ, 0x1, P1 ;  /* 0x00000001ff027807 */ /* 0x000fe40000800000 */
[----:B------:R-:W-:Y:S02]  /*6ba0*/  SEL R0, R0, RZ, P1 ;  /* 0x000000ff00007207 */ /* 0x000fe40000800000 */
[----:B------:R-:W-:Y:S01]  /*6bb0*/  LOP3.LUT R2, R7, R2, RZ, 0x3c, !PT ;  /* 0x0000000207027212 */ /* 0x000fe200078e3cff */
[----:B-1----:R-:W-:Y:S06]  /*6bc0*/  @!P0 BRA `(.L_x_181) ;  /* 0x0000000000f08947 */ /* 0x002fec0003800000 */
.L_x_194:
[----:B------:R-:W-:Y:S01]  /*6bd0*/  IMAD R3, R0, 0x8, R3 ;  /* 0x0000000800037824 */ /* 0x000fe200078e0203 */
[----:B------:R-:W-:-:S07]  /*6be0*/  SHF.L.U32 R0, R2, 0x1f, RZ ;  /* 0x0000001f02007819 */ /* 0x000fce00000006ff */
.L_x_182:
[----:B--2---:R2:W3:Y:S02]  /*6bf0*/  SYNCS.PHASECHK.TRANS64.TRYWAIT P0, [R3+URZ], R0 ;  /* 0x00000000030075a7 */ /* 0x0044e4000800017f */
[----:B---3--:R-:W-:Y:S05]  /*6c00*/  @!P0 NANOSLEEP.SYNCS 0x989680 ;  /* 0x009896800000895d */ /* 0x008fea0003900000 */
[----:B------:R-:W3:Y:S02]  /*6c10*/  @!P0 SYNCS.PHASECHK.TRANS64 P0, [R3+URZ], R0 ;  /* 0x00000000030085a7 */ /* 0x000ee4000800007f */
[----:B---3--:R-:W-:Y:S05]  /*6c20*/  @!P0 BRA `(.L_x_182) ;  /* 0xfffffffc00f08947 */ /* 0x008fea000383ffff */
.L_x_177:
[----:B------:R-:W-:Y:S05]  /*6c30*/  BSYNC B0 ;  /* 0x0000000000007941 */ /* 0x000fea0003800000 */
.L_x_176:
[----:B------:R-:W-:Y:S05]  /*6c40*/  EXIT ;  /* 0x000000000000794d */ /* 0x000fea0003800000 */
.L_x_14:
[----:B0-----:R0:W1:Y:S02]  /*6c50*/  SYNCS.PHASECHK.TRANS64.TRYWAIT P0, [R95+URZ+-0x8], R0 ;  /* 0xfffff8005f0075a7 */ /* 0x001064000800017f */
[----:B-1----:R-:W-:Y:S05]  /*6c60*/  @!P0 NANOSLEEP.SYNCS 0x989680 ;  /* 0x009896800000895d */ /* 0x002fea0003900000 */
[----:B------:R-:W1:Y:S02]  /*6c70*/  @!P0 SYNCS.PHASECHK.TRANS64 P0, [R95+URZ+-0x8], R0 ;  /* 0xfffff8005f0085a7 */ /* 0x000e64000800007f */
[----:B-1----:R-:W-:Y:S05]  /*6c80*/  @!P0 BRA `(.L_x_14) ;  /* 0xfffffffc00f08947 */ /* 0x002fea000383ffff */
[----:B------:R-:W-:Y:S05]  /*6c90*/  BRA `(.L_x_183) ;  /* 0xffffffa8006c7947 */ /* 0x000fea000383ffff */
.L_x_19:
[----:B-1----:R1:W2:Y:S02]  /*6ca0*/  SYNCS.PHASECHK.TRANS64.TRYWAIT P1, [R3+URZ], R0 ;  /* 0x00000000030075a7 */ /* 0x0022a4000802017f */
[----:B--2---:R-:W-:Y:S05]  /*6cb0*/  @!P1 NANOSLEEP.SYNCS 0x989680 ;  /* 0x009896800000995d */ /* 0x004fea0003900000 */
[----:B------:R-:W2:Y:S02]  /*6cc0*/  @!P1 SYNCS.PHASECHK.TRANS64 P1, [R3+URZ], R0 ;  /* 0x00000000030095a7 */ /* 0x000ea4000802007f */
[----:B--2---:R-:W-:Y:S05]  /*6cd0*/  @!P1 BRA `(.L_x_19) ;  /* 0xfffffffc00f09947 */ /* 0x004fea000383ffff */
[----:B------:R-:W-:Y:S05]  /*6ce0*/  BRA `(.L_x_18) ;  /* 0xffffffa800e47947 */ /* 0x000fea000383ffff */
.L_x_24:
[----:B-1----:R-:W-:-:S04]  /*6cf0*/  IMAD.U32 R4, RZ, RZ, UR4 ;  /* 0x00000004ff047e24 */ /* 0x002fc8000f8e00ff */
[----:B------:R1:W2:Y:S03]  /*6d00*/  SYNCS.PHASECHK.TRANS64.TRYWAIT P1, [R4+URZ], R3 ;  /* 0x00000003040075a7 */ /* 0x0002a6000802017f */
[----:B--2---:R-:W-:Y:S05]  /*6d10*/  @!P1 NANOSLEEP.SYNCS 0x989680 ;  /* 0x009896800000995d */ /* 0x004fea0003900000 */
[----:B------:R-:W2:Y:S02]  /*6d20*/  @!P1 SYNCS.PHASECHK.TRANS64 P1, [R4+URZ], R3 ;  /* 0x00000003040095a7 */ /* 0x000ea4000802007f */
[----:B--2---:R-:W-:Y:S05]  /*6d30*/  @!P1 BRA `(.L_x_24) ;  /* 0xfffffffc00ec9947 */ /* 0x004fea000383ffff */
[----:B------:R-:W-:Y:S05]  /*6d40*/  BRA `(.L_x_23) ;  /* 0xffffffac00b47947 */ /* 0x000fea000383ffff */
.L_x_30:
[----:B0-----:R0:W1:Y:S02]  /*6d50*/  SYNCS.PHASECHK.TRANS64.TRYWAIT P0, [R95+URZ+0x8], R0 ;  /* 0x000008005f0075a7 */ /* 0x001064000800017f */
[----:B-1----:R-:W-:Y:S05]  /*6d60*/  @!P0 NANOSLEEP.SYNCS 0x989680 ;  /* 0x009896800000895d */ /* 0x002fea0003900000 */
[----:B------:R-:W1:Y:S02]  /*6d70*/  @!P0 SYNCS.PHASECHK.TRANS64 P0, [R95+URZ+0x8], R0 ;  /* 0x000008005f0085a7 */ /* 0x000e64000800007f */
[----:B-1----:R-:W-:Y:S05]  /*6d80*/  @!P0 BRA `(.L_x_30) ;  /* 0xfffffffc00f08947 */ /* 0x002fea000383ffff */
[----:B------:R-:W-:Y:S05]  /*6d90*/  BRA `(.L_x_184) ;  /* 0xffffffb000bc7947 */ /* 0x000fea000383ffff */
.L_x_163:
[----:B------:R-:W-:Y:S01]  /*6da0*/  BSSY B1, `(.L_x_185) ;  /* 0x0000006000017945 */ /* 0x000fe20003800000 */
[----:B------:R-:W-:-:S07]  /*6db0*/  IMAD.MOV.U32 R15, RZ, RZ, -0x1 ;  /* 0xffffffffff0f7424 */ /* 0x000fce00078e00ff */
[----:B------:R-:W-:Y:S05]  /*6dc0*/  WARPSYNC.COLLECTIVE R15, `(.L_x_186) ;  /* 0x000000000f0c7348 */ /* 0x000fea0003c00000 */
[----:B------:R-:W-:Y:S02]  /*6dd0*/  ELECT P6, UR62, PT ;  /* 0x00000000003e782f */ /* 0x000fe400038c0000 */
[----:B------:R-:W-:Y:S01]  /*6de0*/  MOV R14, UR62 ;  /* 0x0000003e000e7c02 */ /* 0x000fe20008000f00 */
[----:B------:R-:W-:Y:S10]  /*6df0*/  ENDCOLLECTIVE ;  /* 0x000000000000791b */ /* 0x000ff40003800000 */
.L_x_186:
[----:B------:R-:W-:Y:S05]  /*6e00*/  BSYNC B1 ;  /* 0x0000000000017941 */ /* 0x000fea0003800000 */
.L_x_185:
[----:B------:R-:W-:Y:S05]  /*6e10*/  BRA `(.L_x_187) ;  /* 0xfffffff000087947 */ /* 0x000fea000383ffff */
.L_x_166:
[----:B-1----:R1:W2:Y:S02]  /*6e20*/  SYNCS.PHASECHK.TRANS64.TRYWAIT P1, [R7+URZ+0x20], R4 ;  /* 0x00002004070075a7 */ /* 0x0022a4000802017f */
[----:B--2---:R-:W-:Y:S05]  /*6e30*/  @!P1 NANOSLEEP.SYNCS 0x989680 ;  /* 0x009896800000995d */ /* 0x004fea0003900000 */
[----:B------:R-:W2:Y:S02]  /*6e40*/  @!P1 SYNCS.PHASECHK.TRANS64 P1, [R7+URZ+0x20], R4 ;  /* 0x00002004070095a7 */ /* 0x000ea4000802007f */
[----:B--2---:R-:W-:Y:S05]  /*6e50*/  @!P1 BRA `(.L_x_166) ;  /* 0xfffffffc00f09947 */ /* 0x004fea000383ffff */
[----:B------:R-:W-:Y:S05]  /*6e60*/  BRA `(.L_x_188) ;  /* 0xfffffff0003c7947 */ /* 0x000fea000383ffff */
.L_x_175:
[----:B------:R-:W-:Y:S01]  /*6e70*/  BSSY B0, `(.L_x_189) ;  /* 0x0000006000007945 */ /* 0x000fe20003800000 */
[----:B------:R-:W-:-:S07]  /*6e80*/  IMAD.MOV.U32 R15, RZ, RZ, -0x1 ;  /* 0xffffffffff0f7424 */ /* 0x000fce00078e00ff */
[----:B------:R-:W-:Y:S05]  /*6e90*/  WARPSYNC.COLLECTIVE R15, `(.L_x_190) ;  /* 0x000000000f0c7348 */ /* 0x000fea0003c00000 */
[----:B------:R-:W-:Y:S02]  /*6ea0*/  ELECT P6, UR62, PT ;  /* 0x00000000003e782f */ /* 0x000fe400038c0000 */
[----:B------:R-:W-:Y:S01]  /*6eb0*/  MOV R14, UR62 ;  /* 0x0000003e000e7c02 */ /* 0x000fe20008000f00 */
[----:B------:R-:W-:Y:S10]  /*6ec0*/  ENDCOLLECTIVE ;  /* 0x000000000000791b */ /* 0x000ff40003800000 */
.L_x_190:
[----:B------:R-:W-:Y:S05]  /*6ed0*/  BSYNC B0 ;  /* 0x0000000000007941 */ /* 0x000fea0003800000 */
.L_x_189:
[----:B------:R-:W-:Y:S05]  /*6ee0*/  BRA `(.L_x_191) ;  /* 0xfffffff800a07947 */ /* 0x000fea000383ffff */
.L_x_179:
[----:B0-----:R0:W1:Y:S02]  /*6ef0*/  SYNCS.PHASECHK.TRANS64.TRYWAIT P0, [R7+URZ], R2 ;  /* 0x00000002070075a7 */ /* 0x001064000800017f */
[----:B-1----:R-:W-:Y:S05]  /*6f00*/  @!P0 NANOSLEEP.SYNCS 0x989680 ;  /* 0x009896800000895d */ /* 0x002fea0003900000 */
[----:B------:R-:W1:Y:S02]  /*6f10*/  @!P0 SYNCS.PHASECHK.TRANS64 P0, [R7+URZ], R2 ;  /* 0x00000002070085a7 */ /* 0x000e64000800007f */
[----:B-1----:R-:W-:Y:S05]  /*6f20*/  @!P0 BRA `(.L_x_179) ;  /* 0xfffffffc00f08947 */ /* 0x002fea000383ffff */
[----:B------:R-:W-:Y:S05]  /*6f30*/  BRA `(.L_x_192) ;  /* 0xfffffff800e47947 */ /* 0x000fea000383ffff */
.L_x_180:
[----:B0-----:R0:W1:Y:S02]  /*6f40*/  SYNCS.PHASECHK.TRANS64.TRYWAIT P0, [R9+URZ], R4 ;  /* 0x00000004090075a7 */ /* 0x001064000800017f */
[----:B-1----:R-:W-:Y:S05]  /*6f50*/  @!P0 NANOSLEEP.SYNCS 0x989680 ;  /* 0x009896800000895d */ /* 0x002fea0003900000 */
[----:B------:R-:W1:Y:S02]  /*6f60*/  @!P0 SYNCS.PHASECHK.TRANS64 P0, [R9+URZ], R4 ;  /* 0x00000004090085a7 */ /* 0x000e64000800007f */
[----:B-1----:R-:W-:Y:S05]  /*6f70*/  @!P0 BRA `(.L_x_180) ;  /* 0xfffffffc00f08947 */ /* 0x002fea000383ffff */
[----:B------:R-:W-:Y:S05]  /*6f80*/  BRA `(.L_x_193) ;  /* 0xfffffff800f47947 */ /* 0x000fea000383ffff */
.L_x_181:
[----:B-1----:R1:W2:Y:S02]  /*6f90*/  SYNCS.PHASECHK.TRANS64.TRYWAIT P0, [R6+URZ], R5 ;  /* 0x00000005060075a7 */ /* 0x0022a4000800017f */
[----:B--2---:R-:W-:Y:S05]  /*6fa0*/  @!P0 NANOSLEEP.SYNCS 0x989680 ;  /* 0x009896800000895d */ /* 0x004fea0003900000 */
[----:B------:R-:W2:Y:S02]  /*6fb0*/  @!P0 SYNCS.PHASECHK.TRANS64 P0, [R6+URZ], R5 ;  /* 0x00000005060085a7 */ /* 0x000ea4000800007f */
[----:B--2---:R-:W-:Y:S05]  /*6fc0*/  @!P0 BRA `(.L_x_181) ;  /* 0xfffffffc00f08947 */ /* 0x004fea000383ffff */
[----:B------:R-:W-:Y:S05]  /*6fd0*/  BRA `(.L_x_194) ;  /* 0xfffffff800fc7947 */ /* 0x000fea000383ffff */
.L_x_195:
[----:B------:R-:W-:-:S00]  /*6fe0*/  BRA `(.L_x_195) ;  /* 0xfffffffc00fc7947 */ /* 0x000fc0000383ffff */
[----:B------:R-:W-:-:S00]  /*6ff0*/  NOP ;  /* 0x0000000000007918 */ /* 0x000fc00000000000 */
        /* <DEDUP_REMOVED lines=8> */
.L_x_196:


//--------------------- .nv.global.init           --------------------------
	.section	.nv.global.init,"aw",@progbits
.nv.global.init:
	.type		$str$22,@object
	.size		$str$22,($str$23 - $str$22)
$str$22:
        /*0000*/ 	.byte	0x6b, 0x5f, 0x74, 0x69, 0x6c, 0x65, 0x5f, 0x63, 0x6f, 0x75, 0x6e, 0x74, 0x20, 0x3e, 0x3d, 0x20
        /*0010*/ 	.byte	0x31, 0x00
	.type		$str$23,@object
	.size		$str$23,(__unnamed_1 - $str$23)
$str$23:
        /*0012*/ 	.byte	0x2f, 0x74, 0x6d, 0x70, 0x2f, 0x63, 0x75, 0x74, 0x6c, 0x61, 0x73, 0x73, 0x5f, 0x73, 0x77, 0x65
        /*0022*/ 	.byte	0x65, 0x70, 0x5f, 0x73, 0x72, 0x63, 0x2f, 0x69, 0x6e, 0x63, 0x6c, 0x75, 0x64, 0x65, 0x2f, 0x63
        /*0032*/ 	.byte	0x75, 0x74, 0x6c, 0x61, 0x73, 0x73, 0x2f, 0x67, 0x65, 0x6d, 0x6d, 0x2f, 0x63, 0x6f, 0x6c, 0x6c
        /*0042*/ 	.byte	0x65, 0x63, 0x74, 0x69, 0x76, 0x65, 0x2f, 0x73, 0x6d, 0x39, 0x30, 0x5f, 0x6d, 0x6d, 0x61, 0x5f
        /*0052*/ 	.byte	0x74, 0x6d, 0x61, 0x5f, 0x67, 0x6d, 0x6d, 0x61, 0x5f, 0x73, 0x73, 0x5f, 0x77, 0x61, 0x72, 0x70
        /*0062*/ 	.byte	0x73, 0x70, 0x65, 0x63, 0x69, 0x61, 0x6c, 0x69, 0x7a, 0x65, 0x64, 0x2e, 0x68, 0x70, 0x70, 0x00
	.type		__unnamed_1,@object
	.size		__unnamed_1,(.L_0 - __unnamed_1)
__unnamed_1:
        /*0072*/ 	.byte	0x76, 0x6f, 0x69, 0x64, 0x20, 0x63, 0x75, 0x74, 0x6c, 0x61, 0x73, 0x73, 0x3a, 0x3a, 0x67, 0x65
        /* <DEDUP_REMOVED lines=174> */
        /*0b62*/ 	.byte	0x75, 0x74, 0x65, 0x3a, 0x3a, 0x69, 0x64, 0x65, 0x6e, 0x74, 0x69, 0x74, 0x79, 0x5d, 0x00
.L_0:


//--------------------- .nv.shared._ZN7cutlass13device_kernelINS_4gemm6kernel13GemmUniversalIN4cute5tupleIJiiiiEEENS1_10collective13CollectiveMmaINS1_34MainloopSm90TmaGmmaWarpSpecializedILi4ENS5_IJNS4_1CILi1EEESB_SB_EEENS1_32KernelTmaWarpSpecializedPingpongEEENS5_IJNSA_ILi64EEENSA_ILi128EEENSA_ILi32EEEEEEfNS5_IJlSB_lEEEfSJ_NS4_8TiledMMAINS4_8MMA_AtomIJNS4_4SM904GMMA30MMA_64x128x8_F32TF32TF32_SS_TNILNSN_7ScaleInE1ELSP_1EEEEEENS4_6LayoutISC_NS5_IJNSA_ILi0EEEST_ST_EEEEENS5_IJNS4_10UnderscoreESW_SW_EEEEENS4_13SM90_TMA_LOADENS4_14ComposedLayoutINS4_7SwizzleILi3ELi4ELi3EEENS4_18smem_ptr_flag_bitsILi32EEENSS_INS5_IJNSA_ILi8EEESH_EEENS5_IJSH_SB_EEEEEEEvNS4_8identityESZ_S19_vS1A_EENS_8epilogue10collective6detail29Sm90TmaWarpSpecializedAdapterINS1D_15DefaultEpilogueIfSJ_SJ_NS1C_6thread17LinearCombinationIfLi1EffLNS1H_9ScaleType4KindE0ELNS_15FloatRoundStyleE2EfEENS1_15EpilogueDefaultEEEEEvvEEEEvNT_6ParamsE --------------------------
	.section	.nv.shared._ZN7cutlass13device_kernelINS_4gemm6kernel13GemmUniversalIN4cute5tupleIJiiiiEEENS1_10collective13CollectiveMmaINS1_34MainloopSm90TmaGmmaWarpSpecializedILi4ENS5_IJNS4_1CILi1EEESB_SB_EEENS1_32KernelTmaWarpSpecializedPingpongEEENS5_IJNSA_ILi64EEENSA_ILi128EEENSA_ILi32EEEEEEfNS5_IJlSB_lEEEfSJ_NS4_8TiledMMAINS4_8MMA_AtomIJNS4_4SM904GMMA30MMA_64x128x8_F32TF32TF32_SS_TNILNSN_7ScaleInE1ELSP_1EEEEEENS4_6LayoutISC_NS5_IJNSA_ILi0EEEST_ST_EEEEENS5_IJNS4_10UnderscoreESW_SW_EEEEENS4_13SM90_TMA_LOADENS4_14ComposedLayoutINS4_7SwizzleILi3ELi4ELi3EEENS4_18smem_ptr_flag_bitsILi32EEENSS_INS5_IJNSA_ILi8EEESH_EEENS5_IJSH_SB_EEEEEEEvNS4_8identityESZ_S19_vS1A_EENS_8epilogue10collective6detail29Sm90TmaWarpSpecializedAdapterINS1D_15DefaultEpilogueIfSJ_SJ_NS1C_6thread17LinearCombinationIfLi1EffLNS1H_9ScaleType4KindE0ELNS_15FloatRoundStyleE2EfEENS1_15EpilogueDefaultEEEEEvvEEEEvNT_6ParamsE,"aw",@nobits
	.sectionflags	@""
	.align	16
	.zero		1024


//--------------------- .nv.shared.reserved.0     --------------------------
	.section	.nv.shared.reserved.0,"aw",@nobits
	.weak		__nv_reservedSMEM_offset_0_alias
	.size		__nv_reservedSMEM_offset_0_alias, 0, 0
	.other		__nv_reservedSMEM_offset_0_alias,@"STO_CUDA_RESERVED_SHARED STV_DEFAULT"
__nv_reservedSMEM_offset_0_alias:
	.zero		0


//--------------------- .nv.global                --------------------------
	.section	.nv.global,"aw",@nobits
.nv.global:
	.type		_ZN40_INTERNAL_b28e23b0_4_k_cu_b1fa9e2c_173624cute1_E,@object
	.size		_ZN40_INTERNAL_b28e23b0_4_k_cu_b1fa9e2c_173624cute1_E,(_ZN40_INTERNAL_b28e23b0_4_k_cu_b1fa9e2c_173624cuda3std3__45__cpo6cbeginE - _ZN40_INTERNAL_b28e23b0_4_k_cu_b1fa9e2c_173624cute1_E)
_ZN40_INTERNAL_b28e23b0_4_k_cu_b1fa9e2c_173624cute1_E:
	.zero		1
	.type		_ZN40_INTERNAL_b28e23b0_4_k_cu_b1fa9e2c_173624cuda3std3__45__cpo6cbeginE,@object
	.size		_ZN40_INTERNAL_b28e23b0_4_k_cu_b1fa9e2c_173624cuda3std3__45__cpo6cbeginE,(_ZN40_INTERNAL_b28e23b0_4_k_cu_b1fa9e2c_173624cuda3std3__48in_placeE - _ZN40_INTERNAL_b28e23b0_4_k_cu_b1fa9e2c_173624cuda3std3__45__cpo6cbeginE)
_ZN40_INTERNAL_b28e23b0_4_k_cu_b1fa9e2c_173624cuda3std3__45__cpo6cbeginE:
	.zero		1
	.type		_ZN40_INTERNAL_b28e23b0_4_k_cu_b1fa9e2c_173624cuda3std3__48in_placeE,@object
	.size		_ZN40_INTERNAL_b28e23b0_4_k_cu_b1fa9e2c_173624cuda3std3__48in_placeE,(_ZN40_INTERNAL_b28e23b0_4_k_cu_b1fa9e2c_173624cuda3std6ranges3__45__cpo9iter_moveE - _ZN40_INTERNAL_b28e23b0_4_k_cu_b1fa9e2c_173624cuda3std3__48in_placeE)
_ZN40_INTERNAL_b28e23b0_4_k_cu_b1fa9e2c_173624cuda3std3__48in_placeE:
	.zero		1
	.type		_ZN40_INTERNAL_b28e23b0_4_k_cu_b1fa9e2c_173624cuda3std6ranges3__45__cpo9iter_moveE,@object
	.size		_ZN40_INTERNAL_b28e23b0_4_k_cu_b1fa9e2c_173624cuda3std6ranges3__45__cpo9iter_moveE,(_ZN40_INTERNAL_b28e23b0_4_k_cu_b1fa9e2c_173624cuda3std3__45__cpo5beginE - _ZN40_INTERNAL_b28e23b0_4_k_cu_b1fa9e2c_173624cuda3std6ranges3__45__cpo9iter_moveE)
_ZN40_INTERNAL_b28e23b0_4_k_cu_b1fa9e2c_173624cuda3std6ranges3__45__cpo9iter_moveE:
	.zero		1
	.type		_ZN40_INTERNAL_b28e23b0_4_k_cu_b1fa9e2c_173624cuda3std3__45__cpo5beginE,@object
	.size		_ZN40_INTERNAL_b28e23b0_4_k_cu_b1fa9e2c_173624cuda3std3__45__cpo5beginE,(_ZN40_INTERNAL_b28e23b0_4_k_cu_b1fa9e2c_173624cuda3std3__442_GLOBAL__N__b28e23b0_4_k_cu_b1fa9e2c_173626ignoreE - _ZN40_INTERNAL_b28e23b0_4_k_cu_b1fa9e2c_173624cuda3std3__45__cpo5beginE)
_ZN40_INTERNAL_b28e23b0_4_k_cu_b1fa9e2c_173624cuda3std3__45__cpo5beginE:
	.zero		1
	.type		_ZN40_INTERNAL_b28e23b0_4_k_cu_b1fa9e2c_173624cuda3std3__442_GLOBAL__N__b28e23b0_4_k_cu_b1fa9e2c_173626ignoreE,@object
	.size		_ZN40_INTERNAL_b28e23b0_4_k_cu_b1fa9e2c_173624cuda3std3__442_GLOBAL__N__b28e23b0_4_k_cu_b1fa9e2c_173626ignoreE,(_ZN40_INTERNAL_b28e23b0_4_k_cu_b1fa9e2c_173624cute7productE - _ZN40_INTERNAL_b28e23b0_4_k_cu_b1fa9e2c_173624cuda3std3__442_GLOBAL__N__b28e23b0_4_k_cu_b1fa9e2c_173626ignoreE)
_ZN40_INTERNAL_b28e23b0_4_k_cu_b1fa9e2c_173624cuda3std3__442_GLOBAL__N__b28e23b0_4_k_cu_b1fa9e2c_173626ignoreE:
	.zero		1
	.type		_ZN40_INTERNAL_b28e23b0_4_k_cu_b1fa9e2c_173624cute7productE,@object
	.size		_ZN40_INTERNAL_b28e23b0_4_k_cu_b1fa9e2c_173624cute7productE,(_ZN40_INTERNAL_b28e23b0_4_k_cu_b1fa9e2c_173624cuda3std3__45__cpo3endE - _ZN40_INTERNAL_b28e23b0_4_k_cu_b1fa9e2c_173624cute7productE)
_ZN40_INTERNAL_b28e23b0_4_k_cu_b1fa9e2c_173624cute7productE:
	.zero		1
	.type		_ZN40_INTERNAL_b28e23b0_4_k_cu_b1fa9e2c_173624cuda3std3__45__cpo3endE,@object
	.size		_ZN40_INTERNAL_b28e23b0_4_k_cu_b1fa9e2c_173624cuda3std3__45__cpo3endE,(_ZN40_INTERNAL_b28e23b0_4_k_cu_b1fa9e2c_173624cuda3std3__419piecewise_constructE - _ZN40_INTERNAL_b28e23b0_4_k_cu_b1fa9e2c_173624cuda3std3__45__cpo3endE)
_ZN40_INTERNAL_b28e23b0_4_k_cu_b1fa9e2c_173624cuda3std3__45__cpo3endE:
	.zero		1
	.type		_ZN40_INTERNAL_b28e23b0_4_k_cu_b1fa9e2c_173624cuda3std3__419piecewise_constructE,@object
	.size		_ZN40_INTERNAL_b28e23b0_4_k_cu_b1fa9e2c_173624cuda3std3__419piecewise_constructE,(_ZN40_INTERNAL_b28e23b0_4_k_cu_b1fa9e2c_173624cuda3std3__45__cpo4cendE - _ZN40_INTERNAL_b28e23b0_4_k_cu_b1fa9e2c_173624cuda3std3__419piecewise_constructE)
_ZN40_INTERNAL_b28e23b0_4_k_cu_b1fa9e2c_173624cuda3std3__419piecewise_constructE:
	.zero		1
	.type		_ZN40_INTERNAL_b28e23b0_4_k_cu_b1fa9e2c_173624cuda3std3__45__cpo4cendE,@object
	.size		_ZN40_INTERNAL_b28e23b0_4_k_cu_b1fa9e2c_173624cuda3std3__45__cpo4cendE,(_ZN40_INTERNAL_b28e23b0_4_k_cu_b1fa9e2c_173624cuda3std6ranges3__45__cpo4swapE - _ZN40_INTERNAL_b28e23b0_4_k_cu_b1fa9e2c_173624cuda3std3__45__cpo4cendE)
_ZN40_INTERNAL_b28e23b0_4_k_cu_b1fa9e2c_173624cuda3std3__45__cpo4cendE:
	.zero		1
	.type		_ZN40_INTERNAL_b28e23b0_4_k_cu_b1fa9e2c_173624cuda3std6ranges3__45__cpo4swapE,@object
	.size		_ZN40_INTERNAL_b28e23b0_4_k_cu_b1fa9e2c_173624cuda3std6ranges3__45__cpo4swapE,(.L_8 - _ZN40_INTERNAL_b28e23b0_4_k_cu_b1fa9e2c_173624cuda3std6ranges3__45__cpo4swapE)
_ZN40_INTERNAL_b28e23b0_4_k_cu_b1fa9e2c_173624cuda3std6ranges3__45__cpo4swapE:
	.zero		1
.L_8:


//--------------------- .nv.constant0._ZN7cutlass13device_kernelINS_4gemm6kernel13GemmUniversalIN4cute5tupleIJiiiiEEENS1_10collective13CollectiveMmaINS1_34MainloopSm90TmaGmmaWarpSpecializedILi4ENS5_IJNS4_1CILi1EEESB_SB_EEENS1_32KernelTmaWarpSpecializedPingpongEEENS5_IJNSA_ILi64EEENSA_ILi128EEENSA_ILi32EEEEEEfNS5_IJlSB_lEEEfSJ_NS4_8TiledMMAINS4_8MMA_AtomIJNS4_4SM904GMMA30MMA_64x128x8_F32TF32TF32_SS_TNILNSN_7ScaleInE1ELSP_1EEEEEENS4_6LayoutISC_NS5_IJNSA_ILi0EEEST_ST_EEEEENS5_IJNS4_10UnderscoreESW_SW_EEEEENS4_13SM90_TMA_LOADENS4_14ComposedLayoutINS4_7SwizzleILi3ELi4ELi3EEENS4_18smem_ptr_flag_bitsILi32EEENSS_INS5_IJNSA_ILi8EEESH_EEENS5_IJSH_SB_EEEEEEEvNS4_8identityESZ_S19_vS1A_EENS_8epilogue10collective6detail29Sm90TmaWarpSpecializedAdapterINS1D_15DefaultEpilogueIfSJ_SJ_NS1C_6thread17LinearCombinationIfLi1EffLNS1H_9ScaleType4KindE0ELNS_15FloatRoundStyleE2EfEENS1_15EpilogueDefaultEEEEEvvEEEEvNT_6ParamsE --------------------------
	.section	.nv.constant0._ZN7cutlass13device_kernelINS_4gemm6kernel13GemmUniversalIN4cute5tupleIJiiiiEEENS1_10collective13CollectiveMmaINS1_34MainloopSm90TmaGmmaWarpSpecializedILi4ENS5_IJNS4_1CILi1EEESB_SB_EEENS1_32KernelTmaWarpSpecializedPingpongEEENS5_IJNSA_ILi64EEENSA_ILi128EEENSA_ILi32EEEEEEfNS5_IJlSB_lEEEfSJ_NS4_8TiledMMAINS4_8MMA_AtomIJNS4_4SM904GMMA30MMA_64x128x8_F32TF32TF32_SS_TNILNSN_7ScaleInE1ELSP_1EEEEEENS4_6LayoutISC_NS5_IJNSA_ILi0EEEST_ST_EEEEENS5_IJNS4_10UnderscoreESW_SW_EEEEENS4_13SM90_TMA_LOADENS4_14ComposedLayoutINS4_7SwizzleILi3ELi4ELi3EEENS4_18smem_ptr_flag_bitsILi32EEENSS_INS5_IJNSA_ILi8EEESH_EEENS5_IJSH_SB_EEEEEEEvNS4_8identityESZ_S19_vS1A_EENS_8epilogue10collective6detail29Sm90TmaWarpSpecializedAdapterINS1D_15DefaultEpilogueIfSJ_SJ_NS1C_6thread17LinearCombinationIfLi1EffLNS1H_9ScaleType4KindE0ELNS_15FloatRoundStyleE2EfEENS1_15EpilogueDefaultEEEEEvvEEEEvNT_6ParamsE,"a",@progbits
	.sectionflags	@""
	.align	4
.nv.constant0._ZN7cutlass13device_kernelINS_4gemm6kernel13GemmUniversalIN4cute5tupleIJiiiiEEENS1_10collective13CollectiveMmaINS1_34MainloopSm90TmaGmmaWarpSpecializedILi4ENS5_IJNS4_1CILi1EEESB_SB_EEENS1_32KernelTmaWarpSpecializedPingpongEEENS5_IJNSA_ILi64EEENSA_ILi128EEENSA_ILi32EEEEEEfNS5_IJlSB_lEEEfSJ_NS4_8TiledMMAINS4_8MMA_AtomIJNS4_4SM904GMMA30MMA_64x128x8_F32TF32TF32_SS_TNILNSN_7ScaleInE1ELSP_1EEEEEENS4_6LayoutISC_NS5_IJNSA_ILi0EEEST_ST_EEEEENS5_IJNS4_10UnderscoreESW_SW_EEEEENS4_13SM90_TMA_LOADENS4_14ComposedLayoutINS4_7SwizzleILi3ELi4ELi3EEENS4_18smem_ptr_flag_bitsILi32EEENSS_INS5_IJNSA_ILi8EEESH_EEENS5_IJSH_SB_EEEEEEEvNS4_8identityESZ_S19_vS1A_EENS_8epilogue10collective6detail29Sm90TmaWarpSpecializedAdapterINS1D_15DefaultEpilogueIfSJ_SJ_NS1C_6thread17LinearCombinationIfLi1EffLNS1H_9ScaleType4KindE0ELNS_15FloatRoundStyleE2EfEENS1_15EpilogueDefaultEEEEEvvEEEEvNT_6ParamsE:
	.zero		1664


//--------------------- SYMBOLS --------------------------

	.type		.nv.reservedSmem.offset0,@object
	.size		.nv.reservedSmem.offset0,0x4
	.type		__assertfail,@function
